// auto-generated by cutlass_sweep.conv — config: {"arch": "sm_100", "cluster_m": 1, "cluster_n": 1, "conv_kind": "wgrad", "dtype": "fp16", "ndim": 2, "tile_k": 32, "tile_m": 64, "tile_n": 128}
#include "cutlass/cutlass.h"
#include "cute/tensor.hpp"
#include "cutlass/kernel_hardware_info.hpp"
#include "cutlass/conv/convolution.h"
#include "cutlass/conv/dispatch_policy.hpp"
#include "cutlass/conv/collective/collective_builder.hpp"
#include "cutlass/conv/kernel/conv_universal.hpp"
#include "cutlass/conv/device/conv_universal_adapter.hpp"
#include "cutlass/epilogue/collective/collective_builder.hpp"

using namespace cute;
using Elem = cutlass::half_t;
using Acc  = float;
using LayoutAB = cutlass::layout::TensorNHWC;
using LayoutC  = cutlass::layout::TensorKCSR;
constexpr auto ConvOp = cutlass::conv::Operator::kWgrad;
using TileShape    = Shape<_64, Shape<_128>, Shape<_32>>;
using ClusterShape = Shape<_1, _1, _1>;

using CollectiveEpilogue = typename cutlass::epilogue::collective::CollectiveBuilder<
    cutlass::arch::Sm100, cutlass::arch::OpClassTensorOp,
    TileShape, ClusterShape,
    cutlass::epilogue::collective::EpilogueTileAuto,
    Acc, Acc,
    Elem, LayoutC, 128 / cutlass::sizeof_bits<Elem>::value,
    Elem, LayoutC, 128 / cutlass::sizeof_bits<Elem>::value,
    cutlass::epilogue::collective::EpilogueScheduleAuto
  >::CollectiveOp;

using CollectiveMainloop = typename cutlass::conv::collective::CollectiveBuilder<
    cutlass::arch::Sm100, cutlass::arch::OpClassTensorOp, ConvOp,
    Elem, LayoutAB, 128 / cutlass::sizeof_bits<Elem>::value,
    Elem, LayoutAB, 128 / cutlass::sizeof_bits<Elem>::value,
    Acc,
    TileShape, ClusterShape,
    cutlass::conv::collective::StageCountAutoCarveout<
        static_cast<int>(sizeof(typename CollectiveEpilogue::SharedStorage))>,
    cutlass::conv::collective::KernelScheduleAuto
  >::CollectiveOp;

using ProblemShape = cutlass::conv::ConvProblemShape<
    ConvOp, CollectiveMainloop::DispatchPolicy::NumSpatialDimensions>;
using ConvKernel = cutlass::conv::kernel::ConvUniversal<
    ProblemShape, CollectiveMainloop, CollectiveEpilogue>;
using Conv = cutlass::conv::device::ConvUniversalAdapter<ConvKernel>;

auto* _anchor = &cutlass::device_kernel<ConvKernel>;


// ===== COMPILED SASS (sm_100a) =====

	.target	sm_100a

	.elftype	@"ET_EXEC"


//--------------------- .note.nv.tkinfo           --------------------------
	.section	.note.nv.tkinfo,"",@"SHT_NOTE"
	.sectionflags	@"SHF_NOTE_NV_TKINFO"
	.tkinfo
        /*0018*/ 	.word	0x00000002
        /*0030*/ 	.string	""
        /*0030*/ 	.string	"ptxas"
        /*0030*/ 	.string	"Cuda compilation tools, release 13.0, V13.0.88"
        /*0030*/ 	.string	"Build cuda_13.0.r13.0/compiler.36424714_0"
        /*0030*/ 	.string	"-arch sm_100a -m 64 "



//--------------------- .note.nv.cuinfo           --------------------------
	.section	.note.nv.cuinfo,"",@"SHT_NOTE"
	.sectionflags	@"SHF_NOTE_NV_CUINFO"
        /*0018*/ 	.short	0x0002
        /*001a*/ 	.short	0x0064
        /*001c*/ 	.short	0x0082
	.zero		2


//--------------------- .nv.info                  --------------------------
	.section	.nv.info,"",@"SHT_CUDA_INFO"
	.align	4


	//----- nvinfo : EIATTR_REGCOUNT
	.align		4
        /*0000*/ 	.byte	0x04, 0x2f
        /*0002*/ 	.short	(.L_19 - .L_18)
	.align		4
.L_18:
        /*0004*/ 	.word	index@(_ZN7cutlass13device_kernelINS_4conv6kernel13ConvUniversalINS1_16ConvProblemShapeILNS1_8OperatorE2ELi2EEENS1_10collective14CollectiveConvINS1_47MainloopSm100TmaUmmaWarpSpecializedImplicitGemmILS5_2ELi17ELi2ELi1ELi2EN4cute5tupleIJNSA_1CILi1EEESD_SD_EEEEENSB_IJNSC_ILi64EEENSB_IJNSC_ILi128EEEEEENSB_IJNSC_ILi32EEEEEEEEENS_6half_tESM_NSA_8TiledMMAINSA_8MMA_AtomIJNSA_20SM100_MMA_F16BF16_SSISM_SM_fLi64ELi128ELNSA_4UMMA5MajorE1ELSR_1ELNSQ_7ScaleInE0ELSS_0EEEEEENSA_6LayoutISE_NSB_IJNSC_ILi0EEESW_SW_EEEEENSB_IJNSA_10UnderscoreESZ_SZ_EEEEENS7_6detail27Sm100ImplicitGemmTileTraitsINSA_13SM90_TMA_LOADENSA_14ComposedLayoutINSA_7SwizzleILi3ELi4ELi3EEENSA_18smem_ptr_flag_bitsILi16EEENSV_INSB_IJSG_NSC_ILi8EEEEEENSB_IJSD_SG_EEEEEEEvEENS13_INSA_20SM90_TMA_LOAD_IM2COLES1E_vEEEENS_8epilogue10collective18CollectiveEpilogueINS1J_23Sm100TmaWarpSpecializedILi4ELi2ELi16ELb1ELb0EEEJSL_NSB_IJNSV_ISG_SD_EENSV_ISJ_SD_EEEEESM_NSB_IJlNSB_IJSD_llEEESW_EEESM_S1S_NS1J_6fusion15FusionCallbacksIS1N_NS1T_17LinearCombinationISM_fSM_fLNS_15FloatRoundStyleE2EEESL_S1Q_JEEENSA_5SM1004TMEM4LOAD26SM100_TMEM_LOAD_16dp256b4xES14_NS15_INS16_ILi2ELi4ELi3EEES19_NSV_INSB_IJS1A_SJ_EEENSB_IJSJ_SD_EEEEEEENSA_17SM75_U32x4_LDSM_NENSA_14SM90_TMA_STOREES27_NSA_17SM90_U32x4_STSM_NENSA_39AutoVectorizingCopyWithAssumedAlignmentILi128EEEEEEvvEEEEvNT_6ParamsE)
        /*0008*/ 	.word	0x0000004b


	//----- nvinfo : EIATTR_FRAME_SIZE
	.align		4
.L_19:
        /*000c*/ 	.byte	0x04, 0x11
        /*000e*/ 	.short	(.L_21 - .L_20)
	.align		4
.L_20:
        /*0010*/ 	.word	index@($__internal_2_$__cuda_sm10x_tcgen05_guardrail_trap_unallocated_columns_being_dealloced)
        /*0014*/ 	.word	0x00000008


	//----- nvinfo : EIATTR_FRAME_SIZE
	.align		4
.L_21:
        /*0018*/ 	.byte	0x04, 0x11
        /*001a*/ 	.short	(.L_23 - .L_22)
	.align		4
.L_22:
        /*001c*/ 	.word	index@($__internal_1_$__cuda_sm10x_tcgen05_guardrail_trap_phase_invalid_during_alloc)
        /*0020*/ 	.word	0x00000008


	//----- nvinfo : EIATTR_FRAME_SIZE
	.align		4
.L_23:
        /*0024*/ 	.byte	0x04, 0x11
        /*0026*/ 	.short	(.L_25 - .L_24)
	.align		4
.L_24:
        /*0028*/ 	.word	index@($__internal_0_$__cuda_sm10x_tcgen05_guardrail_trap_col_being_dealloced_not_returned_by_alloc)
        /*002c*/ 	.word	0x00000008


	//----- nvinfo : EIATTR_FRAME_SIZE
	.align		4
.L_25:
        /*0030*/ 	.byte	0x04, 0x11
        /*0032*/ 	.short	(.L_27 - .L_26)
	.align		4
.L_26:
        /*0034*/ 	.word	index@(_ZN7cutlass13device_kernelINS_4conv6kernel13ConvUniversalINS1_16ConvProblemShapeILNS1_8OperatorE2ELi2EEENS1_10collective14CollectiveConvINS1_47MainloopSm100TmaUmmaWarpSpecializedImplicitGemmILS5_2ELi17ELi2ELi1ELi2EN4cute5tupleIJNSA_1CILi1EEESD_SD_EEEEENSB_IJNSC_ILi64EEENSB_IJNSC_ILi128EEEEEENSB_IJNSC_ILi32EEEEEEEEENS_6half_tESM_NSA_8TiledMMAINSA_8MMA_AtomIJNSA_20SM100_MMA_F16BF16_SSISM_SM_fLi64ELi128ELNSA_4UMMA5MajorE1ELSR_1ELNSQ_7ScaleInE0ELSS_0EEEEEENSA_6LayoutISE_NSB_IJNSC_ILi0EEESW_SW_EEEEENSB_IJNSA_10UnderscoreESZ_SZ_EEEEENS7_6detail27Sm100ImplicitGemmTileTraitsINSA_13SM90_TMA_LOADENSA_14ComposedLayoutINSA_7SwizzleILi3ELi4ELi3EEENSA_18smem_ptr_flag_bitsILi16EEENSV_INSB_IJSG_NSC_ILi8EEEEEENSB_IJSD_SG_EEEEEEEvEENS13_INSA_20SM90_TMA_LOAD_IM2COLES1E_vEEEENS_8epilogue10collective18CollectiveEpilogueINS1J_23Sm100TmaWarpSpecializedILi4ELi2ELi16ELb1ELb0EEEJSL_NSB_IJNSV_ISG_SD_EENSV_ISJ_SD_EEEEESM_NSB_IJlNSB_IJSD_llEEESW_EEESM_S1S_NS1J_6fusion15FusionCallbacksIS1N_NS1T_17LinearCombinationISM_fSM_fLNS_15FloatRoundStyleE2EEESL_S1Q_JEEENSA_5SM1004TMEM4LOAD26SM100_TMEM_LOAD_16dp256b4xES14_NS15_INS16_ILi2ELi4ELi3EEES19_NSV_INSB_IJS1A_SJ_EEENSB_IJSJ_SD_EEEEEEENSA_17SM75_U32x4_LDSM_NENSA_14SM90_TMA_STOREES27_NSA_17SM90_U32x4_STSM_NENSA_39AutoVectorizingCopyWithAssumedAlignmentILi128EEEEEEvvEEEEvNT_6ParamsE)
        /*0038*/ 	.word	0x00000008


	//----- nvinfo : EIATTR_MIN_STACK_SIZE
	.align		4
.L_27:
        /*003c*/ 	.byte	0x04, 0x12
        /*003e*/ 	.short	(.L_29 - .L_28)
	.align		4
.L_28:
        /*0040*/ 	.word	index@(_ZN7cutlass13device_kernelINS_4conv6kernel13ConvUniversalINS1_16ConvProblemShapeILNS1_8OperatorE2ELi2EEENS1_10collective14CollectiveConvINS1_47MainloopSm100TmaUmmaWarpSpecializedImplicitGemmILS5_2ELi17ELi2ELi1ELi2EN4cute5tupleIJNSA_1CILi1EEESD_SD_EEEEENSB_IJNSC_ILi64EEENSB_IJNSC_ILi128EEEEEENSB_IJNSC_ILi32EEEEEEEEENS_6half_tESM_NSA_8TiledMMAINSA_8MMA_AtomIJNSA_20SM100_MMA_F16BF16_SSISM_SM_fLi64ELi128ELNSA_4UMMA5MajorE1ELSR_1ELNSQ_7ScaleInE0ELSS_0EEEEEENSA_6LayoutISE_NSB_IJNSC_ILi0EEESW_SW_EEEEENSB_IJNSA_10UnderscoreESZ_SZ_EEEEENS7_6detail27Sm100ImplicitGemmTileTraitsINSA_13SM90_TMA_LOADENSA_14ComposedLayoutINSA_7SwizzleILi3ELi4ELi3EEENSA_18smem_ptr_flag_bitsILi16EEENSV_INSB_IJSG_NSC_ILi8EEEEEENSB_IJSD_SG_EEEEEEEvEENS13_INSA_20SM90_TMA_LOAD_IM2COLES1E_vEEEENS_8epilogue10collective18CollectiveEpilogueINS1J_23Sm100TmaWarpSpecializedILi4ELi2ELi16ELb1ELb0EEEJSL_NSB_IJNSV_ISG_SD_EENSV_ISJ_SD_EEEEESM_NSB_IJlNSB_IJSD_llEEESW_EEESM_S1S_NS1J_6fusion15FusionCallbacksIS1N_NS1T_17LinearCombinationISM_fSM_fLNS_15FloatRoundStyleE2EEESL_S1Q_JEEENSA_5SM1004TMEM4LOAD26SM100_TMEM_LOAD_16dp256b4xES14_NS15_INS16_ILi2ELi4ELi3EEES19_NSV_INSB_IJS1A_SJ_EEENSB_IJSJ_SD_EEEEEEENSA_17SM75_U32x4_LDSM_NENSA_14SM90_TMA_STOREES27_NSA_17SM90_U32x4_STSM_NENSA_39AutoVectorizingCopyWithAssumedAlignmentILi128EEEEEEvvEEEEvNT_6ParamsE)
        /*0044*/ 	.word	0x00000008
.L_29:


//--------------------- .nv.compat                --------------------------
	.section	.nv.compat,"",@"SHT_CUDA_COMPAT_INFO"
	.align	4
        /*0000*/ 	.byte	0x02, 0x09, 0x01, 0x00, 0x02, 0x02, 0x02, 0x00, 0x02, 0x05, 0x05, 0x00, 0x03, 0x07, 0x01, 0x01
        /*0010*/ 	.byte	0x02, 0x03, 0x01, 0x00, 0x02, 0x06, 0x01, 0x00, 0x04, 0x0b, 0x08, 0x00, 0x09, 0x00, 0x00, 0x00
        /*0020*/ 	.byte	0x00, 0x00, 0x00, 0x00


//--------------------- .nv.info._ZN7cutlass13device_kernelINS_4conv6kernel13ConvUniversalINS1_16ConvProblemShapeILNS1_8OperatorE2ELi2EEENS1_10collective14CollectiveConvINS1_47MainloopSm100TmaUmmaWarpSpecializedImplicitGemmILS5_2ELi17ELi2ELi1ELi2EN4cute5tupleIJNSA_1CILi1EEESD_SD_EEEEENSB_IJNSC_ILi64EEENSB_IJNSC_ILi128EEEEEENSB_IJNSC_ILi32EEEEEEEEENS_6half_tESM_NSA_8TiledMMAINSA_8MMA_AtomIJNSA_20SM100_MMA_F16BF16_SSISM_SM_fLi64ELi128ELNSA_4UMMA5MajorE1ELSR_1ELNSQ_7ScaleInE0ELSS_0EEEEEENSA_6LayoutISE_NSB_IJNSC_ILi0EEESW_SW_EEEEENSB_IJNSA_10UnderscoreESZ_SZ_EEEEENS7_6detail27Sm100ImplicitGemmTileTraitsINSA_13SM90_TMA_LOADENSA_14ComposedLayoutINSA_7SwizzleILi3ELi4ELi3EEENSA_18smem_ptr_flag_bitsILi16EEENSV_INSB_IJSG_NSC_ILi8EEEEEENSB_IJSD_SG_EEEEEEEvEENS13_INSA_20SM90_TMA_LOAD_IM2COLES1E_vEEEENS_8epilogue10collective18CollectiveEpilogueINS1J_23Sm100TmaWarpSpecializedILi4ELi2ELi16ELb1ELb0EEEJSL_NSB_IJNSV_ISG_SD_EENSV_ISJ_SD_EEEEESM_NSB_IJlNSB_IJSD_llEEESW_EEESM_S1S_NS1J_6fusion15FusionCallbacksIS1N_NS1T_17LinearCombinationISM_fSM_fLNS_15FloatRoundStyleE2EEESL_S1Q_JEEENSA_5SM1004TMEM4LOAD26SM100_TMEM_LOAD_16dp256b4xES14_NS15_INS16_ILi2ELi4ELi3EEES19_NSV_INSB_IJS1A_SJ_EEENSB_IJSJ_SD_EEEEEEENSA_17SM75_U32x4_LDSM_NENSA_14SM90_TMA_STOREES27_NSA_17SM90_U32x4_STSM_NENSA_39AutoVectorizingCopyWithAssumedAlignmentILi128EEEEEEvvEEEEvNT_6ParamsE --------------------------
	.section	.nv.info._ZN7cutlass13device_kernelINS_4conv6kernel13ConvUniversalINS1_16ConvProblemShapeILNS1_8OperatorE2ELi2EEENS1_10collective14CollectiveConvINS1_47MainloopSm100TmaUmmaWarpSpecializedImplicitGemmILS5_2ELi17ELi2ELi1ELi2EN4cute5tupleIJNSA_1CILi1EEESD_SD_EEEEENSB_IJNSC_ILi64EEENSB_IJNSC_ILi128EEEEEENSB_IJNSC_ILi32EEEEEEEEENS_6half_tESM_NSA_8TiledMMAINSA_8MMA_AtomIJNSA_20SM100_MMA_F16BF16_SSISM_SM_fLi64ELi128ELNSA_4UMMA5MajorE1ELSR_1ELNSQ_7ScaleInE0ELSS_0EEEEEENSA_6LayoutISE_NSB_IJNSC_ILi0EEESW_SW_EEEEENSB_IJNSA_10UnderscoreESZ_SZ_EEEEENS7_6detail27Sm100ImplicitGemmTileTraitsINSA_13SM90_TMA_LOADENSA_14ComposedLayoutINSA_7SwizzleILi3ELi4ELi3EEENSA_18smem_ptr_flag_bitsILi16EEENSV_INSB_IJSG_NSC_ILi8EEEEEENSB_IJSD_SG_EEEEEEEvEENS13_INSA_20SM90_TMA_LOAD_IM2COLES1E_vEEEENS_8epilogue10collective18CollectiveEpilogueINS1J_23Sm100TmaWarpSpecializedILi4ELi2ELi16ELb1ELb0EEEJSL_NSB_IJNSV_ISG_SD_EENSV_ISJ_SD_EEEEESM_NSB_IJlNSB_IJSD_llEEESW_EEESM_S1S_NS1J_6fusion15FusionCallbacksIS1N_NS1T_17LinearCombinationISM_fSM_fLNS_15FloatRoundStyleE2EEESL_S1Q_JEEENSA_5SM1004TMEM4LOAD26SM100_TMEM_LOAD_16dp256b4xES14_NS15_INS16_ILi2ELi4ELi3EEES19_NSV_INSB_IJS1A_SJ_EEENSB_IJSJ_SD_EEEEEEENSA_17SM75_U32x4_LDSM_NENSA_14SM90_TMA_STOREES27_NSA_17SM90_U32x4_STSM_NENSA_39AutoVectorizingCopyWithAssumedAlignmentILi128EEEEEEvvEEEEvNT_6ParamsE,"",@"SHT_CUDA_INFO"
	.sectionflags	@""
	.align	4


	//----- nvinfo : EIATTR_CUDA_API_VERSION
	.align		4
        /*0000*/ 	.byte	0x04, 0x37
        /*0002*/ 	.short	(.L_31 - .L_30)
.L_30:
        /*0004*/ 	.word	0x00000082


	//----- nvinfo : EIATTR_KPARAM_INFO
	.align		4
.L_31:
        /*0008*/ 	.byte	0x04, 0x17
        /*000a*/ 	.short	(.L_33 - .L_32)
.L_32:
        /*000c*/ 	.word	0x00000000
        /*0010*/ 	.short	0x0000
        /*0012*/ 	.short	0x0000
        /*0014*/ 	.byte	0x00, 0xf0, 0x01, 0x20


	//----- nvinfo : EIATTR_AT_ENTRY_FRAGMENTS
	.align		4
.L_33:
        /*0018*/ 	.byte	0x04, 0x4f
        /*001a*/ 	.short	(.L_35 - .L_34)


	//   ....[0]....
.L_34:
        /*001c*/ 	.word	0x00000006


	//----- nvinfo : EIATTR_RESERVED_SMEM_USED
	.align		4
.L_35:
        /*0020*/ 	.byte	0x01, 0x41
	.zero		2


	//----- nvinfo : EIATTR_SPARSE_MMA_MASK
	.align		4
        /*0024*/ 	.byte	0x03, 0x50
        /*0026*/ 	.short	0x0000


	//----- nvinfo : EIATTR_TCGEN05_1CTA_USED
	.align		4
        /*0028*/ 	.byte	0x01, 0x51
	.zero		2


	//----- nvinfo : EIATTR_MAXREG_COUNT
	.align		4
        /*002c*/ 	.byte	0x03, 0x1b
        /*002e*/ 	.short	0x00ff


	//----- nvinfo : EIATTR_NUM_BARRIERS
	.align		4
        /*0030*/ 	.byte	0x02, 0x4c
        /*0032*/ 	.byte	0x07
	.zero		1


	//----- nvinfo : EIATTR_EXTERNS
	.align		4
        /*0034*/ 	.byte	0x04, 0x0f
        /*0036*/ 	.short	(.L_37 - .L_36)


	//   ....[0]....
	.align		4
.L_36:
        /*0038*/ 	.word	index@(__assertfail)


	//----- nvinfo : EIATTR_MERCURY_ISA_VERSION
	.align		4
.L_37:
        /*003c*/ 	.byte	0x03, 0x5f
        /*003e*/ 	.short	0x0101


	//----- nvinfo : EIATTR_INT_WARP_WIDE_INSTR_OFFSETS
	.align		4
        /*0040*/ 	.byte	0x04, 0x31
        /*0042*/ 	.short	(.L_39 - .L_38)


	//   ....[0]....
.L_38:
        /*0044*/ 	.word	0x00004590


	//   ....[1]....
        /*0048*/ 	.word	0x000045b0


	//   ....[2]....
        /*004c*/ 	.word	0x000045e0


	//   ....[3]....
        /*0050*/ 	.word	0x00005610


	//   ....[4]....
        /*0054*/ 	.word	0x00005670


	//   ....[5]....
        /*0058*/ 	.word	0x00005750


	//   ....[6]....
        /*005c*/ 	.word	0x000057d0


	//   ....[7]....
        /*0060*/ 	.word	0x000058d0


	//   ....[8]....
        /*0064*/ 	.word	0x00005950


	//   ....[9]....
        /*0068*/ 	.word	0x00005a80


	//   ....[10]....
        /*006c*/ 	.word	0x00005b30


	//----- nvinfo : EIATTR_COOP_GROUP_MASK_REGIDS
	.align		4
.L_39:
        /*0070*/ 	.byte	0x04, 0x29
        /*0072*/ 	.short	(.L_41 - .L_40)


	//   ....[0]....
.L_40:
        /*0074*/ 	.word	0xffffffff


	//   ....[1]....
        /*0078*/ 	.word	0xffffffff


	//   ....[2]....
        /*007c*/ 	.word	0xffffffff


	//   ....[3]....
        /*0080*/ 	.word	0xffffffff


	//   ....[4]....
        /*0084*/ 	.word	0xffffffff


	//   ....[5]....
        /*0088*/ 	.word	0xffffffff


	//   ....[6]....
        /*008c*/ 	.word	0xffffffff


	//   ....[7]....
        /*0090*/ 	.word	0xffffffff


	//   ....[8]....
        /*0094*/ 	.word	0xffffffff


	//   ....[9]....
        /*0098*/ 	.word	0xffffffff


	//   ....[10]....
        /*009c*/ 	.word	0xffffffff


	//   ....[11]....
        /*00a0*/ 	.word	0xffffffff


	//----- nvinfo : EIATTR_COOP_GROUP_INSTR_OFFSETS
	.align		4
.L_41:
        /*00a4*/ 	.byte	0x04, 0x28
        /*00a6*/ 	.short	(.L_43 - .L_42)


	//   ....[0]....
.L_42:
        /*00a8*/ 	.word	0x00000090


	//   ....[1]....
        /*00ac*/ 	.word	0x00000500


	//   ....[2]....
        /*00b0*/ 	.word	0x00000840


	//   ....[3]....
        /*00b4*/ 	.word	0x000009e0


	//   ....[4]....
        /*00b8*/ 	.word	0x00000ae0


	//   ....[5]....
        /*00bc*/ 	.word	0x00000c30


	//   ....[6]....
        /*00c0*/ 	.word	0x00002580


	//   ....[7]....
        /*00c4*/ 	.word	0x000039f0


	//   ....[8]....
        /*00c8*/ 	.word	0x00003c00


	//   ....[9]....
        /*00cc*/ 	.word	0x00003c30


	//   ....[10]....
        /*00d0*/ 	.word	0x00004470


	//   ....[11]....
        /*00d4*/ 	.word	0x000046b0


	//----- nvinfo : EIATTR_VRC_CTA_INIT_COUNT
	.align		4
.L_43:
        /*00d8*/ 	.byte	0x02, 0x4a
        /*00da*/ 	.byte	0x80
	.zero		1


	//----- nvinfo : EIATTR_SYSCALL_OFFSETS
	.align		4
        /*00dc*/ 	.byte	0x04, 0x46
        /*00de*/ 	.short	(.L_45 - .L_44)


	//   ....[0]....
.L_44:
        /*00e0*/ 	.word	0x00006bc0


	//   ....[1]....
        /*00e4*/ 	.word	0x00006cb0


	//   ....[2]....
        /*00e8*/ 	.word	0x000073e0


	//   ....[3]....
        /*00ec*/ 	.word	0x00007ca0


	//   ....[4]....
        /*00f0*/ 	.word	0x00008510


	//   ....[5]....
        /*00f4*/ 	.word	0x00008d60


	//----- nvinfo : EIATTR_MBARRIER_INSTR_OFFSETS
	.align		4
.L_45:
        /*00f8*/ 	.byte	0x04, 0x39
        /*00fa*/ 	.short	(.L_47 - .L_46)


	//   ....[0]....
.L_46:
        /*00fc*/ 	.word	0x00000600
        /*0100*/ 	.word	0x000000ff
        /*0104*/ 	.word	0x00000000
        /*0108*/ 	.short	0x0100
        /*010a*/ 	.byte	0x04
	.zero		1


	//   ....[1]....
        /*010c*/ 	.word	0x00000610
        /*0110*/ 	.word	0x000000ff
        /*0114*/ 	.word	0x00000088
        /*0118*/ 	.short	0x0100
        /*011a*/ 	.byte	0x04
	.zero		1


	//   ....[2]....
        /*011c*/ 	.word	0x00000620
        /*0120*/ 	.word	0x000000ff
        /*0124*/ 	.word	0x00000008
        /*0128*/ 	.short	0x0100
        /*012a*/ 	.byte	0x04
	.zero		1


	//   ....[3]....
        /*012c*/ 	.word	0x00000630
        /*0130*/ 	.word	0x000000ff
        /*0134*/ 	.word	0x00000090
        /*0138*/ 	.short	0x0100
        /*013a*/ 	.byte	0x04
	.zero		1


	//   ....[4]....
        /*013c*/ 	.word	0x00000640
        /*0140*/ 	.word	0x000000ff
        /*0144*/ 	.word	0x00000010
        /*0148*/ 	.short	0x0100
        /*014a*/ 	.byte	0x04
	.zero		1


	//   ....[5]....
        /*014c*/ 	.word	0x00000650
        /*0150*/ 	.word	0x000000ff
        /*0154*/ 	.word	0x00000098
        /*0158*/ 	.short	0x0100
        /*015a*/ 	.byte	0x04
	.zero		1


	//   ....[6]....
        /*015c*/ 	.word	0x00000660
        /*0160*/ 	.word	0x000000ff
        /*0164*/ 	.word	0x00000018
        /*0168*/ 	.short	0x0100
        /*016a*/ 	.byte	0x04
	.zero		1


	//   ....[7]....
        /*016c*/ 	.word	0x00000670
        /*0170*/ 	.word	0x000000ff
        /*0174*/ 	.word	0x000000a0
        /*0178*/ 	.short	0x0100
        /*017a*/ 	.byte	0x04
	.zero		1


	//   ....[8]....
        /*017c*/ 	.word	0x00000680
        /*0180*/ 	.word	0x000000ff
        /*0184*/ 	.word	0x00000020
        /*0188*/ 	.short	0x0100
        /*018a*/ 	.byte	0x04
	.zero		1


	//   ....[9]....
        /*018c*/ 	.word	0x00000690
        /*0190*/ 	.word	0x000000ff
        /*0194*/ 	.word	0x000000a8
        /*0198*/ 	.short	0x0100
        /*019a*/ 	.byte	0x04
	.zero		1


	//   ....[10]....
        /*019c*/ 	.word	0x000006a0
        /*01a0*/ 	.word	0x000000ff
        /*01a4*/ 	.word	0x00000028
        /*01a8*/ 	.short	0x0100
        /*01aa*/ 	.byte	0x04
	.zero		1


	//   ....[11]....
        /*01ac*/ 	.word	0x000006b0
        /*01b0*/ 	.word	0x000000ff
        /*01b4*/ 	.word	0x000000b0
        /*01b8*/ 	.short	0x0100
        /*01ba*/ 	.byte	0x04
	.zero		1


	//   ....[12]....
        /*01bc*/ 	.word	0x000006c0
        /*01c0*/ 	.word	0x000000ff
        /*01c4*/ 	.word	0x00000030
        /*01c8*/ 	.short	0x0100
        /*01ca*/ 	.byte	0x04
	.zero		1


	//   ....[13]....
        /*01cc*/ 	.word	0x000006d0
        /*01d0*/ 	.word	0x000000ff
        /*01d4*/ 	.word	0x000000b8
        /*01d8*/ 	.short	0x0100
        /*01da*/ 	.byte	0x04
	.zero		1


	//   ....[14]....
        /*01dc*/ 	.word	0x000006e0
        /*01e0*/ 	.word	0x000000ff
        /*01e4*/ 	.word	0x00000038
        /*01e8*/ 	.short	0x0100
        /*01ea*/ 	.byte	0x04
	.zero		1


	//   ....[15]....
        /*01ec*/ 	.word	0x000006f0
        /*01f0*/ 	.word	0x000000ff
        /*01f4*/ 	.word	0x000000c0
        /*01f8*/ 	.short	0x0100
        /*01fa*/ 	.byte	0x04
	.zero		1


	//   ....[16]....
        /*01fc*/ 	.word	0x00000700
        /*0200*/ 	.word	0x000000ff
        /*0204*/ 	.word	0x00000040
        /*0208*/ 	.short	0x0100
        /*020a*/ 	.byte	0x04
	.zero		1


	//   ....[17]....
        /*020c*/ 	.word	0x00000710
        /*0210*/ 	.word	0x000000ff
        /*0214*/ 	.word	0x000000c8
        /*0218*/ 	.short	0x0100
        /*021a*/ 	.byte	0x04
	.zero		1


	//   ....[18]....
        /*021c*/ 	.word	0x00000720
        /*0220*/ 	.word	0x000000ff
        /*0224*/ 	.word	0x00000048
        /*0228*/ 	.short	0x0100
        /*022a*/ 	.byte	0x04
	.zero		1


	//   ....[19]....
        /*022c*/ 	.word	0x00000730
        /*0230*/ 	.word	0x000000ff
        /*0234*/ 	.word	0x000000d0
        /*0238*/ 	.short	0x0100
        /*023a*/ 	.byte	0x04
	.zero		1


	//   ....[20]....
        /*023c*/ 	.word	0x00000740
        /*0240*/ 	.word	0x000000ff
        /*0244*/ 	.word	0x00000050
        /*0248*/ 	.short	0x0100
        /*024a*/ 	.byte	0x04
	.zero		1


	//   ....[21]....
        /*024c*/ 	.word	0x00000750
        /*0250*/ 	.word	0x000000ff
        /*0254*/ 	.word	0x000000d8
        /*0258*/ 	.short	0x0100
        /*025a*/ 	.byte	0x04
	.zero		1


	//   ....[22]....
        /*025c*/ 	.word	0x00000760
        /*0260*/ 	.word	0x000000ff
        /*0264*/ 	.word	0x00000058
        /*0268*/ 	.short	0x0100
        /*026a*/ 	.byte	0x04
	.zero		1


	//   ....[23]....
        /*026c*/ 	.word	0x00000770
        /*0270*/ 	.word	0x000000ff
        /*0274*/ 	.word	0x000000e0
        /*0278*/ 	.short	0x0100
        /*027a*/ 	.byte	0x04
	.zero		1


	//   ....[24]....
        /*027c*/ 	.word	0x00000780
        /*0280*/ 	.word	0x000000ff
        /*0284*/ 	.word	0x00000060
        /*0288*/ 	.short	0x0100
        /*028a*/ 	.byte	0x04
	.zero		1


	//   ....[25]....
        /*028c*/ 	.word	0x00000790
        /*0290*/ 	.word	0x000000ff
        /*0294*/ 	.word	0x000000e8
        /*0298*/ 	.short	0x0100
        /*029a*/ 	.byte	0x04
	.zero		1


	//   ....[26]....
        /*029c*/ 	.word	0x000007a0
        /*02a0*/ 	.word	0x000000ff
        /*02a4*/ 	.word	0x00000068
        /*02a8*/ 	.short	0x0100
        /*02aa*/ 	.byte	0x04
	.zero		1


	//   ....[27]....
        /*02ac*/ 	.word	0x000007b0
        /*02b0*/ 	.word	0x000000ff
        /*02b4*/ 	.word	0x000000f0
        /*02b8*/ 	.short	0x0100
        /*02ba*/ 	.byte	0x04
	.zero		1


	//   ....[28]....
        /*02bc*/ 	.word	0x000007c0
        /*02c0*/ 	.word	0x000000ff
        /*02c4*/ 	.word	0x00000070
        /*02c8*/ 	.short	0x0100
        /*02ca*/ 	.byte	0x04
	.zero		1


	//   ....[29]....
        /*02cc*/ 	.word	0x000007d0
        /*02d0*/ 	.word	0x000000ff
        /*02d4*/ 	.word	0x000000f8
        /*02d8*/ 	.short	0x0100
        /*02da*/ 	.byte	0x04
	.zero		1


	//   ....[30]....
        /*02dc*/ 	.word	0x000007e0
        /*02e0*/ 	.word	0x000000ff
        /*02e4*/ 	.word	0x00000078
        /*02e8*/ 	.short	0x0100
        /*02ea*/ 	.byte	0x04
	.zero		1


	//   ....[31]....
        /*02ec*/ 	.word	0x000007f0
        /*02f0*/ 	.word	0x000000ff
        /*02f4*/ 	.word	0x00000100
        /*02f8*/ 	.short	0x0100
        /*02fa*/ 	.byte	0x04
	.zero		1


	//   ....[32]....
        /*02fc*/ 	.word	0x00000800
        /*0300*/ 	.word	0x000000ff
        /*0304*/ 	.word	0x00000080
        /*0308*/ 	.short	0x0100
        /*030a*/ 	.byte	0x04
	.zero		1


	//   ....[33]....
        /*030c*/ 	.word	0x00000810
        /*0310*/ 	.word	0x000000ff
        /*0314*/ 	.word	0x00000108
        /*0318*/ 	.short	0x0100
        /*031a*/ 	.byte	0x04
	.zero		1


	//   ....[34]....
        /*031c*/ 	.word	0x00000950
        /*0320*/ 	.word	0x000000ff
        /*0324*/ 	.word	0x00000110
        /*0328*/ 	.short	0x0100
        /*032a*/ 	.byte	0x04
	.zero		1


	//   ....[35]....
        /*032c*/ 	.word	0x00000960
        /*0330*/ 	.word	0x000000ff
        /*0334*/ 	.word	0x00000130
        /*0338*/ 	.short	0x0100
        /*033a*/ 	.byte	0x04
	.zero		1


	//   ....[36]....
        /*033c*/ 	.word	0x00000970
        /*0340*/ 	.word	0x000000ff
        /*0344*/ 	.word	0x00000118
        /*0348*/ 	.short	0x0100
        /*034a*/ 	.byte	0x04
	.zero		1


	//   ....[37]....
        /*034c*/ 	.word	0x00000980
        /*0350*/ 	.word	0x000000ff
        /*0354*/ 	.word	0x00000138
        /*0358*/ 	.short	0x0100
        /*035a*/ 	.byte	0x04
	.zero		1


	//   ....[38]....
        /*035c*/ 	.word	0x00000990
        /*0360*/ 	.word	0x000000ff
        /*0364*/ 	.word	0x00000120
        /*0368*/ 	.short	0x0100
        /*036a*/ 	.byte	0x04
	.zero		1


	//   ....[39]....
        /*036c*/ 	.word	0x000009a0
        /*0370*/ 	.word	0x000000ff
        /*0374*/ 	.word	0x00000140
        /*0378*/ 	.short	0x0100
        /*037a*/ 	.byte	0x04
	.zero		1


	//   ....[40]....
        /*037c*/ 	.word	0x000009b0
        /*0380*/ 	.word	0x000000ff
        /*0384*/ 	.word	0x00000128
        /*0388*/ 	.short	0x0100
        /*038a*/ 	.byte	0x04
	.zero		1


	//   ....[41]....
        /*038c*/ 	.word	0x000009c0
        /*0390*/ 	.word	0x000000ff
        /*0394*/ 	.word	0x00000148
        /*0398*/ 	.short	0x0100
        /*039a*/ 	.byte	0x04
	.zero		1


	//   ....[42]....
        /*039c*/ 	.word	0x00000ab0
        /*03a0*/ 	.word	0x000000ff
        /*03a4*/ 	.word	0x00000150
        /*03a8*/ 	.short	0x0100
        /*03aa*/ 	.byte	0x06
	.zero		1


	//   ....[43]....
        /*03ac*/ 	.word	0x00000ac0
        /*03b0*/ 	.word	0x000000ff
        /*03b4*/ 	.word	0x00000158
        /*03b8*/ 	.short	0x0100
        /*03ba*/ 	.byte	0x06
	.zero		1


	//   ....[44]....
        /*03bc*/ 	.word	0x00000c00
        /*03c0*/ 	.word	0x000000ff
        /*03c4*/ 	.word	0x00000160
        /*03c8*/ 	.short	0x0100
        /*03ca*/ 	.byte	0x06
	.zero		1


	//   ....[45]....
        /*03cc*/ 	.word	0x00000c10
        /*03d0*/ 	.word	0x000000ff
        /*03d4*/ 	.word	0x00000168
        /*03d8*/ 	.short	0x0100
        /*03da*/ 	.byte	0x06
	.zero		1


	//   ....[46]....
        /*03dc*/ 	.word	0x00000d60
        /*03e0*/ 	.word	0x000000ff
        /*03e4*/ 	.word	0x00000170
        /*03e8*/ 	.short	0x0100
        /*03ea*/ 	.byte	0x04
	.zero		1


	//   ....[47]....
        /*03ec*/ 	.word	0x00000d70
        /*03f0*/ 	.word	0x000000ff
        /*03f4*/ 	.word	0x00000180
        /*03f8*/ 	.short	0x0100
        /*03fa*/ 	.byte	0x04
	.zero		1


	//   ....[48]....
        /*03fc*/ 	.word	0x00000d80
        /*0400*/ 	.word	0x000000ff
        /*0404*/ 	.word	0x00000178
        /*0408*/ 	.short	0x0100
        /*040a*/ 	.byte	0x04
	.zero		1


	//   ....[49]....
        /*040c*/ 	.word	0x00000d90
        /*0410*/ 	.word	0x000000ff
        /*0414*/ 	.word	0x00000188
        /*0418*/ 	.short	0x0100
        /*041a*/ 	.byte	0x04
	.zero		1


	//   ....[50]....
        /*041c*/ 	.word	0x00001940
        /*0420*/ 	.word	0x000000ff
        /*0424*/ 	.word	0x00000088
        /*0428*/ 	.short	0x010a
        /*042a*/ 	.byte	0x07
	.zero		1


	//   ....[51]....
        /*042c*/ 	.word	0x00001c80
        /*0430*/ 	.word	0x000000ff
        /*0434*/ 	.word	0x00000088
        /*0438*/ 	.short	0x010a
        /*043a*/ 	.byte	0x29
	.zero		1


	//   ....[52]....
        /*043c*/ 	.word	0x00001df0
        /*0440*/ 	.word	0x000000ff
        /*0444*/ 	.word	0x00000088
        /*0448*/ 	.short	0x010a
        /*044a*/ 	.byte	0x08
	.zero		1


	//   ....[53]....
        /*044c*/ 	.word	0x00002050
        /*0450*/ 	.word	0x000000ff
        /*0454*/ 	.word	0x00000158
        /*0458*/ 	.short	0x0101
        /*045a*/ 	.byte	0x1f
	.zero		1


	//   ....[54]....
        /*045c*/ 	.word	0x00002080
        /*0460*/ 	.word	0x000000ff
        /*0464*/ 	.word	0x00000088
        /*0468*/ 	.short	0x010a
        /*046a*/ 	.byte	0x04
	.zero		1


	//   ....[55]....
        /*046c*/ 	.word	0x000021d0
        /*0470*/ 	.word	0x000000ff
        /*0474*/ 	.word	0x00000088
        /*0478*/ 	.short	0x010a
        /*047a*/ 	.byte	0x21
	.zero		1


	//   ....[56]....
        /*047c*/ 	.word	0x00002340
        /*0480*/ 	.word	0x000000ff
        /*0484*/ 	.word	0x00000088
        /*0488*/ 	.short	0x010a
        /*048a*/ 	.byte	0x08
	.zero		1


	//   ....[57]....
        /*048c*/ 	.word	0x00002590
        /*0490*/ 	.word	0x000000ff
        /*0494*/ 	.word	0x00000160
        /*0498*/ 	.short	0x010a
        /*049a*/ 	.byte	0x1f
	.zero		1


	//   ....[58]....
        /*049c*/ 	.word	0x00002650
        /*04a0*/ 	.word	0x000000ff
        /*04a4*/ 	.word	0x00000000
        /*04a8*/ 	.short	0x0101
        /*04aa*/ 	.byte	0x04
	.zero		1


	//   ....[59]....
        /*04ac*/ 	.word	0x00002c40
        /*04b0*/ 	.word	0x000000ff
        /*04b4*/ 	.word	0x00000000
        /*04b8*/ 	.short	0x010a
        /*04ba*/ 	.byte	0x04
	.zero		1


	//   ....[60]....
        /*04bc*/ 	.word	0x00002ce0
        /*04c0*/ 	.word	0x000000ff
        /*04c4*/ 	.word	0x00000000
        /*04c8*/ 	.short	0x010a
        /*04ca*/ 	.byte	0x05
	.zero		1


	//   ....[61]....
        /*04cc*/ 	.word	0x00002d80
        /*04d0*/ 	.word	0x000000ff
        /*04d4*/ 	.word	0x00000000
        /*04d8*/ 	.short	0x010a
        /*04da*/ 	.byte	0x05
	.zero		1


	//   ....[62]....
        /*04dc*/ 	.word	0x00002e20
        /*04e0*/ 	.word	0x000000ff
        /*04e4*/ 	.word	0x00000000
        /*04e8*/ 	.short	0x010a
        /*04ea*/ 	.byte	0x05
	.zero		1


	//   ....[63]....
        /*04ec*/ 	.word	0x00002ec0
        /*04f0*/ 	.word	0x000000ff
        /*04f4*/ 	.word	0x00000000
        /*04f8*/ 	.short	0x010a
        /*04fa*/ 	.byte	0x05
	.zero		1


	//   ....[64]....
        /*04fc*/ 	.word	0x00002f60
        /*0500*/ 	.word	0x000000ff
        /*0504*/ 	.word	0x00000000
        /*0508*/ 	.short	0x010a
        /*050a*/ 	.byte	0x05
	.zero		1


	//   ....[65]....
        /*050c*/ 	.word	0x00003000
        /*0510*/ 	.word	0x000000ff
        /*0514*/ 	.word	0x00000000
        /*0518*/ 	.short	0x010a
        /*051a*/ 	.byte	0x05
	.zero		1


	//   ....[66]....
        /*051c*/ 	.word	0x000030a0
        /*0520*/ 	.word	0x000000ff
        /*0524*/ 	.word	0x00000000
        /*0528*/ 	.short	0x010a
        /*052a*/ 	.byte	0x05
	.zero		1


	//   ....[67]....
        /*052c*/ 	.word	0x00003140
        /*0530*/ 	.word	0x000000ff
        /*0534*/ 	.word	0x00000000
        /*0538*/ 	.short	0x010a
        /*053a*/ 	.byte	0x05
	.zero		1


	//   ....[68]....
        /*053c*/ 	.word	0x000031e0
        /*0540*/ 	.word	0x000000ff
        /*0544*/ 	.word	0x00000000
        /*0548*/ 	.short	0x010a
        /*054a*/ 	.byte	0x05
	.zero		1


	//   ....[69]....
        /*054c*/ 	.word	0x00003280
        /*0550*/ 	.word	0x000000ff
        /*0554*/ 	.word	0x00000000
        /*0558*/ 	.short	0x010a
        /*055a*/ 	.byte	0x05
	.zero		1


	//   ....[70]....
        /*055c*/ 	.word	0x00003320
        /*0560*/ 	.word	0x000000ff
        /*0564*/ 	.word	0x00000000
        /*0568*/ 	.short	0x010a
        /*056a*/ 	.byte	0x05
	.zero		1


	//   ....[71]....
        /*056c*/ 	.word	0x000033c0
        /*0570*/ 	.word	0x000000ff
        /*0574*/ 	.word	0x00000000
        /*0578*/ 	.short	0x010a
        /*057a*/ 	.byte	0x05
	.zero		1


	//   ....[72]....
        /*057c*/ 	.word	0x00003460
        /*0580*/ 	.word	0x000000ff
        /*0584*/ 	.word	0x00000000
        /*0588*/ 	.short	0x010a
        /*058a*/ 	.byte	0x05
	.zero		1


	//   ....[73]....
        /*058c*/ 	.word	0x00003500
        /*0590*/ 	.word	0x000000ff
        /*0594*/ 	.word	0x00000000
        /*0598*/ 	.short	0x010a
        /*059a*/ 	.byte	0x05
	.zero		1


	//   ....[74]....
        /*059c*/ 	.word	0x000035a0
        /*05a0*/ 	.word	0x000000ff
        /*05a4*/ 	.word	0x00000000
        /*05a8*/ 	.short	0x010a
        /*05aa*/ 	.byte	0x05
	.zero		1


	//   ....[75]....
        /*05ac*/ 	.word	0x00003650
        /*05b0*/ 	.word	0x00000000
        /*05b4*/ 	.word	0x00000000
        /*05b8*/ 	.short	0x010a
        /*05ba*/ 	.byte	0xff
	.zero		1


	//   ....[76]....
        /*05bc*/ 	.word	0x000037a0
        /*05c0*/ 	.word	0x000000ff
        /*05c4*/ 	.word	0x00000168
        /*05c8*/ 	.short	0x010a
        /*05ca*/ 	.byte	0x04
	.zero		1


	//   ....[77]....
        /*05cc*/ 	.word	0x00003840
        /*05d0*/ 	.word	0x000000ff
        /*05d4*/ 	.word	0x00000160
        /*05d8*/ 	.short	0x010a
        /*05da*/ 	.byte	0x04
	.zero		1


	//   ....[78]....
        /*05dc*/ 	.word	0x000038e0
        /*05e0*/ 	.word	0x000000ff
        /*05e4*/ 	.word	0x00000000
        /*05e8*/ 	.short	0x0101
        /*05ea*/ 	.byte	0x05
	.zero		1


	//   ....[79]....
        /*05ec*/ 	.word	0x00003920
        /*05f0*/ 	.word	0x000000ff
        /*05f4*/ 	.word	0x00000168
        /*05f8*/ 	.short	0x0106
        /*05fa*/ 	.byte	0x04
	.zero		1


	//   ....[80]....
        /*05fc*/ 	.word	0x00003960
        /*0600*/ 	.word	0x00000000
        /*0604*/ 	.word	0x00000168
        /*0608*/ 	.short	0x010a
        /*060a*/ 	.byte	0xff
	.zero		1


	//   ....[81]....
        /*060c*/ 	.word	0x00003e70
        /*0610*/ 	.word	0x000000ff
        /*0614*/ 	.word	0x00000160
        /*0618*/ 	.short	0x010a
        /*061a*/ 	.byte	0x13
	.zero		1


	//   ....[82]....
        /*061c*/ 	.word	0x00003f20
        /*0620*/ 	.word	0x000000ff
        /*0624*/ 	.word	0x00000000
        /*0628*/ 	.short	0x0101
        /*062a*/ 	.byte	0x1d
	.zero		1


	//   ....[83]....
        /*062c*/ 	.word	0x00003f30
        /*0630*/ 	.word	0x000000ff
        /*0634*/ 	.word	0x00000180
        /*0638*/ 	.short	0x010a
        /*063a*/ 	.byte	0x17
	.zero		1


	//   ....[84]....
        /*063c*/ 	.word	0x00003ff0
        /*0640*/ 	.word	0x000000ff
        /*0644*/ 	.word	0x00000000
        /*0648*/ 	.short	0x010a
        /*064a*/ 	.byte	0x04
	.zero		1


	//   ....[85]....
        /*064c*/ 	.word	0x00004050
        /*0650*/ 	.word	0x000000ff
        /*0654*/ 	.word	0x00000000
        /*0658*/ 	.short	0x010a
        /*065a*/ 	.byte	0x0f
	.zero		1


	//   ....[86]....
        /*065c*/ 	.word	0x00004190
        /*0660*/ 	.word	0x000000ff
        /*0664*/ 	.word	0x00000000
        /*0668*/ 	.short	0x010a
        /*066a*/ 	.byte	0x04
	.zero		1


	//   ....[87]....
        /*066c*/ 	.word	0x000043c0
        /*0670*/ 	.word	0x000000ff
        /*0674*/ 	.word	0x00000000
        /*0678*/ 	.short	0x010a
        /*067a*/ 	.byte	0x04
	.zero		1


	//   ....[88]....
        /*067c*/ 	.word	0x00004450
        /*0680*/ 	.word	0x000000ff
        /*0684*/ 	.word	0x00000000
        /*0688*/ 	.short	0x010a
        /*068a*/ 	.byte	0x04
	.zero		1


	//   ....[89]....
        /*068c*/ 	.word	0x00004b40
        /*0690*/ 	.word	0x000000ff
        /*0694*/ 	.word	0x00000160
        /*0698*/ 	.short	0x010a
        /*069a*/ 	.byte	0x1f
	.zero		1


	//   ....[90]....
        /*069c*/ 	.word	0x00004bd0
        /*06a0*/ 	.word	0x000000ff
        /*06a4*/ 	.word	0x00000000
        /*06a8*/ 	.short	0x0101
        /*06aa*/ 	.byte	0x38
	.zero		1


	//   ....[91]....
        /*06ac*/ 	.word	0x00005100
        /*06b0*/ 	.word	0x000000ff
        /*06b4*/ 	.word	0x00000158
        /*06b8*/ 	.short	0x010a
        /*06ba*/ 	.byte	0x1f
	.zero		1


	//   ....[92]....
        /*06bc*/ 	.word	0x000055b0
        /*06c0*/ 	.word	0x000000ff
        /*06c4*/ 	.word	0x00000130
        /*06c8*/ 	.short	0x010a
        /*06ca*/ 	.byte	0x1f
	.zero		1


	//   ....[93]....
        /*06cc*/ 	.word	0x00005700
        /*06d0*/ 	.word	0x000000ff
        /*06d4*/ 	.word	0x00000110
        /*06d8*/ 	.short	0x010b
        /*06da*/ 	.byte	0x1f
	.zero		1


	//   ....[94]....
        /*06dc*/ 	.word	0x00005710
        /*06e0*/ 	.word	0x000000ff
        /*06e4*/ 	.word	0x00000000
        /*06e8*/ 	.short	0x0101
        /*06ea*/ 	.byte	0x3d
	.zero		1


	//   ....[95]....
        /*06ec*/ 	.word	0x00005720
        /*06f0*/ 	.word	0x000000ff
        /*06f4*/ 	.word	0x00000138
        /*06f8*/ 	.short	0x010a
        /*06fa*/ 	.byte	0x1f
	.zero		1


	//   ....[96]....
        /*06fc*/ 	.word	0x00005880
        /*0700*/ 	.word	0x000000ff
        /*0704*/ 	.word	0x00000118
        /*0708*/ 	.short	0x010b
        /*070a*/ 	.byte	0x1f
	.zero		1


	//   ....[97]....
        /*070c*/ 	.word	0x00005890
        /*0710*/ 	.word	0x000000ff
        /*0714*/ 	.word	0x00000000
        /*0718*/ 	.short	0x0101
        /*071a*/ 	.byte	0x3c
	.zero		1


	//   ....[98]....
        /*071c*/ 	.word	0x000058a0
        /*0720*/ 	.word	0x000000ff
        /*0724*/ 	.word	0x00000140
        /*0728*/ 	.short	0x010a
        /*072a*/ 	.byte	0x1f
	.zero		1


	//   ....[99]....
        /*072c*/ 	.word	0x00005a00
        /*0730*/ 	.word	0x000000ff
        /*0734*/ 	.word	0x00000120
        /*0738*/ 	.short	0x010b
        /*073a*/ 	.byte	0x1f
	.zero		1


	//   ....[100]....
        /*073c*/ 	.word	0x00005a10
        /*0740*/ 	.word	0x000000ff
        /*0744*/ 	.word	0x00000000
        /*0748*/ 	.short	0x0101
        /*074a*/ 	.byte	0x3b
	.zero		1


	//   ....[101]....
        /*074c*/ 	.word	0x00005a30
        /*0750*/ 	.word	0x000000ff
        /*0754*/ 	.word	0x00000148
        /*0758*/ 	.short	0x010a
        /*075a*/ 	.byte	0x1f
	.zero		1


	//   ....[102]....
        /*075c*/ 	.word	0x00005c10
        /*0760*/ 	.word	0x000000ff
        /*0764*/ 	.word	0x00000128
        /*0768*/ 	.short	0x010b
        /*076a*/ 	.byte	0x1f
	.zero		1


	//   ....[103]....
        /*076c*/ 	.word	0x00005c20
        /*0770*/ 	.word	0x000000ff
        /*0774*/ 	.word	0x00000000
        /*0778*/ 	.short	0x0101
        /*077a*/ 	.byte	0x3a
	.zero		1


	//   ....[104]....
        /*077c*/ 	.word	0x00005c50
        /*0780*/ 	.word	0x000000ff
        /*0784*/ 	.word	0x00000130
        /*0788*/ 	.short	0x010a
        /*078a*/ 	.byte	0x1f
	.zero		1


	//   ....[105]....
        /*078c*/ 	.word	0x00005c70
        /*0790*/ 	.word	0x000000ff
        /*0794*/ 	.word	0x00000138
        /*0798*/ 	.short	0x010a
        /*079a*/ 	.byte	0x1f
	.zero		1


	//   ....[106]....
        /*079c*/ 	.word	0x00005c90
        /*07a0*/ 	.word	0x000000ff
        /*07a4*/ 	.word	0x00000140
        /*07a8*/ 	.short	0x010a
        /*07aa*/ 	.byte	0x1f
	.zero		1


	//   ....[107]....
        /*07ac*/ 	.word	0x00005cd0
        /*07b0*/ 	.word	0x00000000
        /*07b4*/ 	.word	0x00000148
        /*07b8*/ 	.short	0x010a
        /*07ba*/ 	.byte	0xff
	.zero		1


	//   ....[108]....
        /*07bc*/ 	.word	0x00006070
        /*07c0*/ 	.word	0x000000ff
        /*07c4*/ 	.word	0x00000160
        /*07c8*/ 	.short	0x010a
        /*07ca*/ 	.byte	0x30
	.zero		1


	//   ....[109]....
        /*07cc*/ 	.word	0x00006140
        /*07d0*/ 	.word	0x000000ff
        /*07d4*/ 	.word	0x00000000
        /*07d8*/ 	.short	0x0101
        /*07da*/ 	.byte	0x04
	.zero		1


	//   ....[110]....
        /*07dc*/ 	.word	0x00007120
        /*07e0*/ 	.word	0x000000ff
        /*07e4*/ 	.word	0x00000110
        /*07e8*/ 	.short	0x010a
        /*07ea*/ 	.byte	0x30
	.zero		1


	//   ....[111]....
        /*07ec*/ 	.word	0x00007140
        /*07f0*/ 	.word	0x00000043
        /*07f4*/ 	.word	0x00000170
        /*07f8*/ 	.short	0x010a
        /*07fa*/ 	.byte	0xff
	.zero		1


	//   ....[112]....
        /*07fc*/ 	.word	0x00007200
        /*0800*/ 	.word	0x000000ff
        /*0804*/ 	.word	0x00000110
        /*0808*/ 	.short	0x010a
        /*080a*/ 	.byte	0x30
	.zero		1


	//   ....[113]....
        /*080c*/ 	.word	0x000072c0
        /*0810*/ 	.word	0x00000043
        /*0814*/ 	.word	0x00000170
        /*0818*/ 	.short	0x010a
        /*081a*/ 	.byte	0xff
	.zero		1


	//   ....[114]....
        /*081c*/ 	.word	0x00007a10
        /*0820*/ 	.word	0x00000000
        /*0824*/ 	.word	0x00000000
        /*0828*/ 	.short	0x0101
        /*082a*/ 	.byte	0xff
	.zero		1


	//   ....[115]....
        /*082c*/ 	.word	0x00007a20
        /*0830*/ 	.word	0x00000004
        /*0834*/ 	.word	0x00000110
        /*0838*/ 	.short	0x010a
        /*083a*/ 	.byte	0xff
	.zero		1


	//   ....[116]....
        /*083c*/ 	.word	0x00007ad0
        /*0840*/ 	.word	0x00000004
        /*0844*/ 	.word	0x00000110
        /*0848*/ 	.short	0x010a
        /*084a*/ 	.byte	0xff
	.zero		1


	//   ....[117]....
        /*084c*/ 	.word	0x00008280
        /*0850*/ 	.word	0x00000000
        /*0854*/ 	.word	0x00000000
        /*0858*/ 	.short	0x0101
        /*085a*/ 	.byte	0xff
	.zero		1


	//   ....[118]....
        /*085c*/ 	.word	0x000082a0
        /*0860*/ 	.word	0x00000002
        /*0864*/ 	.word	0x00000110
        /*0868*/ 	.short	0x010a
        /*086a*/ 	.byte	0xff
	.zero		1


	//   ....[119]....
        /*086c*/ 	.word	0x00008340
        /*0870*/ 	.word	0x00000002
        /*0874*/ 	.word	0x00000110
        /*0878*/ 	.short	0x010a
        /*087a*/ 	.byte	0xff
	.zero		1


	//   ....[120]....
        /*087c*/ 	.word	0x00008ae0
        /*0880*/ 	.word	0x00000000
        /*0884*/ 	.word	0x00000000
        /*0888*/ 	.short	0x0101
        /*088a*/ 	.byte	0xff
	.zero		1


	//   ....[121]....
        /*088c*/ 	.word	0x00008b00
        /*0890*/ 	.word	0x00000003
        /*0894*/ 	.word	0x00000110
        /*0898*/ 	.short	0x010a
        /*089a*/ 	.byte	0xff
	.zero		1


	//   ....[122]....
        /*089c*/ 	.word	0x00008ba0
        /*08a0*/ 	.word	0x00000003
        /*08a4*/ 	.word	0x00000110
        /*08a8*/ 	.short	0x010a
        /*08aa*/ 	.byte	0xff
	.zero		1


	//   ....[123]....
        /*08ac*/ 	.word	0x00008fa0
        /*08b0*/ 	.word	0x000000ff
        /*08b4*/ 	.word	0x00000000
        /*08b8*/ 	.short	0x0101
        /*08ba*/ 	.byte	0x04
	.zero		1


	//   ....[124]....
        /*08bc*/ 	.word	0x000093a0
        /*08c0*/ 	.word	0x00000000
        /*08c4*/ 	.word	0x00000000
        /*08c8*/ 	.short	0x0101
        /*08ca*/ 	.byte	0xff
	.zero		1


	//   ....[125]....
        /*08cc*/ 	.word	0x00009620
        /*08d0*/ 	.word	0x000000ff
        /*08d4*/ 	.word	0x00000000
        /*08d8*/ 	.short	0x0101
        /*08da*/ 	.byte	0x04
	.zero		1


	//   ....[126]....
        /*08dc*/ 	.word	0x00009650
        /*08e0*/ 	.word	0x00000000
        /*08e4*/ 	.word	0x00000088
        /*08e8*/ 	.short	0x010a
        /*08ea*/ 	.byte	0xff
	.zero		1


	//   ....[127]....
        /*08ec*/ 	.word	0x000096b0
        /*08f0*/ 	.word	0x00000000
        /*08f4*/ 	.word	0x00000088
        /*08f8*/ 	.short	0x010a
        /*08fa*/ 	.byte	0xff
	.zero		1


	//   ....[128]....
        /*08fc*/ 	.word	0x00009710
        /*0900*/ 	.word	0x00000000
        /*0904*/ 	.word	0x00000160
        /*0908*/ 	.short	0x010a
        /*090a*/ 	.byte	0xff
	.zero		1


	//   ....[129]....
        /*090c*/ 	.word	0x00009770
        /*0910*/ 	.word	0x00000000
        /*0914*/ 	.word	0x00000000
        /*0918*/ 	.short	0x010a
        /*091a*/ 	.byte	0xff
	.zero		1


	//   ....[130]....
        /*091c*/ 	.word	0x000097d0
        /*0920*/ 	.word	0x00000000
        /*0924*/ 	.word	0x00000000
        /*0928*/ 	.short	0x010a
        /*092a*/ 	.byte	0xff
	.zero		1


	//   ....[131]....
        /*092c*/ 	.word	0x00009830
        /*0930*/ 	.word	0x00000000
        /*0934*/ 	.word	0x00000000
        /*0938*/ 	.short	0x010a
        /*093a*/ 	.byte	0xff
	.zero		1


	//   ....[132]....
        /*093c*/ 	.word	0x00009890
        /*0940*/ 	.word	0x00000000
        /*0944*/ 	.word	0x00000000
        /*0948*/ 	.short	0x010a
        /*094a*/ 	.byte	0xff
	.zero		1


	//   ....[133]....
        /*094c*/ 	.word	0x000098f0
        /*0950*/ 	.word	0x00000000
        /*0954*/ 	.word	0x00000000
        /*0958*/ 	.short	0x010a
        /*095a*/ 	.byte	0xff
	.zero		1


	//   ....[134]....
        /*095c*/ 	.word	0x00009950
        /*0960*/ 	.word	0x00000000
        /*0964*/ 	.word	0x00000000
        /*0968*/ 	.short	0x010a
        /*096a*/ 	.byte	0xff
	.zero		1


	//   ....[135]....
        /*096c*/ 	.word	0x000099b0
        /*0970*/ 	.word	0x00000000
        /*0974*/ 	.word	0x00000000
        /*0978*/ 	.short	0x010a
        /*097a*/ 	.byte	0xff
	.zero		1


	//   ....[136]....
        /*097c*/ 	.word	0x00009a10
        /*0980*/ 	.word	0x00000000
        /*0984*/ 	.word	0x00000000
        /*0988*/ 	.short	0x010a
        /*098a*/ 	.byte	0xff
	.zero		1


	//   ....[137]....
        /*098c*/ 	.word	0x00009a70
        /*0990*/ 	.word	0x00000000
        /*0994*/ 	.word	0x00000000
        /*0998*/ 	.short	0x010a
        /*099a*/ 	.byte	0xff
	.zero		1


	//   ....[138]....
        /*099c*/ 	.word	0x00009ad0
        /*09a0*/ 	.word	0x00000000
        /*09a4*/ 	.word	0x00000000
        /*09a8*/ 	.short	0x010a
        /*09aa*/ 	.byte	0xff
	.zero		1


	//   ....[139]....
        /*09ac*/ 	.word	0x00009b30
        /*09b0*/ 	.word	0x00000000
        /*09b4*/ 	.word	0x00000000
        /*09b8*/ 	.short	0x010a
        /*09ba*/ 	.byte	0xff
	.zero		1


	//   ....[140]....
        /*09bc*/ 	.word	0x00009b90
        /*09c0*/ 	.word	0x00000000
        /*09c4*/ 	.word	0x00000000
        /*09c8*/ 	.short	0x010a
        /*09ca*/ 	.byte	0xff
	.zero		1


	//   ....[141]....
        /*09cc*/ 	.word	0x00009bf0
        /*09d0*/ 	.word	0x00000000
        /*09d4*/ 	.word	0x00000000
        /*09d8*/ 	.short	0x010a
        /*09da*/ 	.byte	0xff
	.zero		1


	//   ....[142]....
        /*09dc*/ 	.word	0x00009c50
        /*09e0*/ 	.word	0x00000000
        /*09e4*/ 	.word	0x00000000
        /*09e8*/ 	.short	0x010a
        /*09ea*/ 	.byte	0xff
	.zero		1


	//   ....[143]....
        /*09ec*/ 	.word	0x00009cb0
        /*09f0*/ 	.word	0x00000000
        /*09f4*/ 	.word	0x00000000
        /*09f8*/ 	.short	0x010a
        /*09fa*/ 	.byte	0xff
	.zero		1


	//   ....[144]....
        /*09fc*/ 	.word	0x00009d10
        /*0a00*/ 	.word	0x00000000
        /*0a04*/ 	.word	0x00000000
        /*0a08*/ 	.short	0x010a
        /*0a0a*/ 	.byte	0xff
	.zero		1


	//   ....[145]....
        /*0a0c*/ 	.word	0x00009d70
        /*0a10*/ 	.word	0x00000004
        /*0a14*/ 	.word	0x00000168
        /*0a18*/ 	.short	0x010a
        /*0a1a*/ 	.byte	0xff
	.zero		1


	//   ....[146]....
        /*0a1c*/ 	.word	0x00009dd0
        /*0a20*/ 	.word	0x00000004
        /*0a24*/ 	.word	0x00000160
        /*0a28*/ 	.short	0x010a
        /*0a2a*/ 	.byte	0xff
	.zero		1


	//   ....[147]....
        /*0a2c*/ 	.word	0x00009e30
        /*0a30*/ 	.word	0x00000000
        /*0a34*/ 	.word	0x00000160
        /*0a38*/ 	.short	0x010a
        /*0a3a*/ 	.byte	0xff
	.zero		1


	//   ....[148]....
        /*0a3c*/ 	.word	0x00009e90
        /*0a40*/ 	.word	0x00000000
        /*0a44*/ 	.word	0x00000180
        /*0a48*/ 	.short	0x010a
        /*0a4a*/ 	.byte	0xff
	.zero		1


	//   ....[149]....
        /*0a4c*/ 	.word	0x00009ef0
        /*0a50*/ 	.word	0x00000000
        /*0a54*/ 	.word	0x00000000
        /*0a58*/ 	.short	0x010a
        /*0a5a*/ 	.byte	0xff
	.zero		1


	//   ....[150]....
        /*0a5c*/ 	.word	0x00009f50
        /*0a60*/ 	.word	0x00000000
        /*0a64*/ 	.word	0x00000000
        /*0a68*/ 	.short	0x010a
        /*0a6a*/ 	.byte	0xff
	.zero		1


	//   ....[151]....
        /*0a6c*/ 	.word	0x00009fb0
        /*0a70*/ 	.word	0x00000000
        /*0a74*/ 	.word	0x00000000
        /*0a78*/ 	.short	0x010a
        /*0a7a*/ 	.byte	0xff
	.zero		1


	//   ....[152]....
        /*0a7c*/ 	.word	0x0000a010
        /*0a80*/ 	.word	0x00000000
        /*0a84*/ 	.word	0x00000160
        /*0a88*/ 	.short	0x010a
        /*0a8a*/ 	.byte	0xff
	.zero		1


	//   ....[153]....
        /*0a8c*/ 	.word	0x0000a070
        /*0a90*/ 	.word	0x00000003
        /*0a94*/ 	.word	0x00000158
        /*0a98*/ 	.short	0x010a
        /*0a9a*/ 	.byte	0xff
	.zero		1


	//   ....[154]....
        /*0a9c*/ 	.word	0x0000a0d0
        /*0aa0*/ 	.word	0x00000000
        /*0aa4*/ 	.word	0x00000130
        /*0aa8*/ 	.short	0x010a
        /*0aaa*/ 	.byte	0xff
	.zero		1


	//   ....[155]....
        /*0aac*/ 	.word	0x0000a130
        /*0ab0*/ 	.word	0x00000000
        /*0ab4*/ 	.word	0x00000138
        /*0ab8*/ 	.short	0x010a
        /*0aba*/ 	.byte	0xff
	.zero		1


	//   ....[156]....
        /*0abc*/ 	.word	0x0000a190
        /*0ac0*/ 	.word	0x00000000
        /*0ac4*/ 	.word	0x00000140
        /*0ac8*/ 	.short	0x010a
        /*0aca*/ 	.byte	0xff
	.zero		1


	//   ....[157]....
        /*0acc*/ 	.word	0x0000a1f0
        /*0ad0*/ 	.word	0x00000000
        /*0ad4*/ 	.word	0x00000148
        /*0ad8*/ 	.short	0x010a
        /*0ada*/ 	.byte	0xff
	.zero		1


	//   ....[158]....
        /*0adc*/ 	.word	0x0000a250
        /*0ae0*/ 	.word	0x00000000
        /*0ae4*/ 	.word	0x00000130
        /*0ae8*/ 	.short	0x010a
        /*0aea*/ 	.byte	0xff
	.zero		1


	//   ....[159]....
        /*0aec*/ 	.word	0x0000a2b0
        /*0af0*/ 	.word	0x00000000
        /*0af4*/ 	.word	0x00000138
        /*0af8*/ 	.short	0x010a
        /*0afa*/ 	.byte	0xff
	.zero		1


	//   ....[160]....
        /*0afc*/ 	.word	0x0000a310
        /*0b00*/ 	.word	0x00000000
        /*0b04*/ 	.word	0x00000140
        /*0b08*/ 	.short	0x010a
        /*0b0a*/ 	.byte	0xff
	.zero		1


	//   ....[161]....
        /*0b0c*/ 	.word	0x0000a370
        /*0b10*/ 	.word	0x00000000
        /*0b14*/ 	.word	0x00000160
        /*0b18*/ 	.short	0x010a
        /*0b1a*/ 	.byte	0xff
	.zero		1


	//   ....[162]....
        /*0b1c*/ 	.word	0x0000a3d0
        /*0b20*/ 	.word	0x00000002
        /*0b24*/ 	.word	0x00000110
        /*0b28*/ 	.short	0x010a
        /*0b2a*/ 	.byte	0xff
	.zero		1


	//   ....[163]....
        /*0b2c*/ 	.word	0x0000a420
        /*0b30*/ 	.word	0x00000043
        /*0b34*/ 	.word	0x00000170
        /*0b38*/ 	.short	0x010a
        /*0b3a*/ 	.byte	0xff
	.zero		1


	//   ....[164]....
        /*0b3c*/ 	.word	0x0000a470
        /*0b40*/ 	.word	0x00000004
        /*0b44*/ 	.word	0x00000110
        /*0b48*/ 	.short	0x010a
        /*0b4a*/ 	.byte	0xff
	.zero		1


	//   ....[165]....
        /*0b4c*/ 	.word	0x0000a4c0
        /*0b50*/ 	.word	0x00000002
        /*0b54*/ 	.word	0x00000110
        /*0b58*/ 	.short	0x010a
        /*0b5a*/ 	.byte	0xff
	.zero		1


	//   ....[166]....
        /*0b5c*/ 	.word	0x0000a510
        /*0b60*/ 	.word	0x00000003
        /*0b64*/ 	.word	0x00000110
        /*0b68*/ 	.short	0x010a
        /*0b6a*/ 	.byte	0xff
	.zero		1


	//----- nvinfo : EIATTR_NUM_MBARRIERS
	.align		4
.L_47:
        /*0b6c*/ 	.byte	0x03, 0x38
        /*0b6e*/ 	.short	0x0032


	//----- nvinfo : EIATTR_EXIT_INSTR_OFFSETS
	.align		4
        /*0b70*/ 	.byte	0x04, 0x1c
        /*0b72*/ 	.short	(.L_49 - .L_48)


	//   ....[0]....
.L_48:
        /*0b74*/ 	.word	0x00003680


	//   ....[1]....
        /*0b78*/ 	.word	0x00003930


	//   ....[2]....
        /*0b7c*/ 	.word	0x00003990


	//   ....[3]....
        /*0b80*/ 	.word	0x000046c0


	//   ....[4]....
        /*0b84*/ 	.word	0x00005d00


	//   ....[5]....
        /*0b88*/ 	.word	0x00005d40


	//   ....[6]....
        /*0b8c*/ 	.word	0x00009500


	//   ....[7]....
        /*0b90*/ 	.word	0x00009580


	//   ....[8]....
        /*0b94*/ 	.word	0x000095b0


	//   ....[9]....
        /*0b98*/ 	.word	0x00009630


	//----- nvinfo : EIATTR_MAX_THREADS
	.align		4
.L_49:
        /*0b9c*/ 	.byte	0x04, 0x05
        /*0b9e*/ 	.short	(.L_51 - .L_50)
.L_50:
        /*0ba0*/ 	.word	0x00000100
        /*0ba4*/ 	.word	0x00000001
        /*0ba8*/ 	.word	0x00000001


	//----- nvinfo : EIATTR_CRS_STACK_SIZE
	.align		4
.L_51:
        /*0bac*/ 	.byte	0x04, 0x1e
        /*0bae*/ 	.short	(.L_53 - .L_52)
.L_52:
        /*0bb0*/ 	.word	0x00000000


	//----- nvinfo : EIATTR_CBANK_PARAM_SIZE
	.align		4
.L_53:
        /*0bb4*/ 	.byte	0x03, 0x19
        /*0bb6*/ 	.short	0x0800


	//----- nvinfo : EIATTR_PARAM_CBANK
	.align		4
        /*0bb8*/ 	.byte	0x04, 0x0a
        /*0bba*/ 	.short	(.L_55 - .L_54)
	.align		4
.L_54:
        /*0bbc*/ 	.word	index@(.nv.constant0._ZN7cutlass13device_kernelINS_4conv6kernel13ConvUniversalINS1_16ConvProblemShapeILNS1_8OperatorE2ELi2EEENS1_10collective14CollectiveConvINS1_47MainloopSm100TmaUmmaWarpSpecializedImplicitGemmILS5_2ELi17ELi2ELi1ELi2EN4cute5tupleIJNSA_1CILi1EEESD_SD_EEEEENSB_IJNSC_ILi64EEENSB_IJNSC_ILi128EEEEEENSB_IJNSC_ILi32EEEEEEEEENS_6half_tESM_NSA_8TiledMMAINSA_8MMA_AtomIJNSA_20SM100_MMA_F16BF16_SSISM_SM_fLi64ELi128ELNSA_4UMMA5MajorE1ELSR_1ELNSQ_7ScaleInE0ELSS_0EEEEEENSA_6LayoutISE_NSB_IJNSC_ILi0EEESW_SW_EEEEENSB_IJNSA_10UnderscoreESZ_SZ_EEEEENS7_6detail27Sm100ImplicitGemmTileTraitsINSA_13SM90_TMA_LOADENSA_14ComposedLayoutINSA_7SwizzleILi3ELi4ELi3EEENSA_18smem_ptr_flag_bitsILi16EEENSV_INSB_IJSG_NSC_ILi8EEEEEENSB_IJSD_SG_EEEEEEEvEENS13_INSA_20SM90_TMA_LOAD_IM2COLES1E_vEEEENS_8epilogue10collective18CollectiveEpilogueINS1J_23Sm100TmaWarpSpecializedILi4ELi2ELi16ELb1ELb0EEEJSL_NSB_IJNSV_ISG_SD_EENSV_ISJ_SD_EEEEESM_NSB_IJlNSB_IJSD_llEEESW_EEESM_S1S_NS1J_6fusion15FusionCallbacksIS1N_NS1T_17LinearCombinationISM_fSM_fLNS_15FloatRoundStyleE2EEESL_S1Q_JEEENSA_5SM1004TMEM4LOAD26SM100_TMEM_LOAD_16dp256b4xES14_NS15_INS16_ILi2ELi4ELi3EEES19_NSV_INSB_IJS1A_SJ_EEENSB_IJSJ_SD_EEEEEEENSA_17SM75_U32x4_LDSM_NENSA_14SM90_TMA_STOREES27_NSA_17SM90_U32x4_STSM_NENSA_39AutoVectorizingCopyWithAssumedAlignmentILi128EEEEEEvvEEEEvNT_6ParamsE)
        /*0bc0*/ 	.short	0x0380
        /*0bc2*/ 	.short	0x0800


	//----- nvinfo : EIATTR_SW_WAR
	.align		4
.L_55:
        /*0bc4*/ 	.byte	0x04, 0x36
        /*0bc6*/ 	.short	(.L_57 - .L_56)
.L_56:
        /*0bc8*/ 	.word	0x00000008
.L_57:


//--------------------- .nv.callgraph             --------------------------
	.section	.nv.callgraph,"",@"SHT_CUDA_CALLGRAPH"
	.align	4
	.sectionentsize	8
	.align		4
        /*0000*/ 	.word	0x00000000
	.align		4
        /*0004*/ 	.word	0xffffffff
	.align		4
        /*0008*/ 	.word	index@(_ZN7cutlass13device_kernelINS_4conv6kernel13ConvUniversalINS1_16ConvProblemShapeILNS1_8OperatorE2ELi2EEENS1_10collective14CollectiveConvINS1_47MainloopSm100TmaUmmaWarpSpecializedImplicitGemmILS5_2ELi17ELi2ELi1ELi2EN4cute5tupleIJNSA_1CILi1EEESD_SD_EEEEENSB_IJNSC_ILi64EEENSB_IJNSC_ILi128EEEEEENSB_IJNSC_ILi32EEEEEEEEENS_6half_tESM_NSA_8TiledMMAINSA_8MMA_AtomIJNSA_20SM100_MMA_F16BF16_SSISM_SM_fLi64ELi128ELNSA_4UMMA5MajorE1ELSR_1ELNSQ_7ScaleInE0ELSS_0EEEEEENSA_6LayoutISE_NSB_IJNSC_ILi0EEESW_SW_EEEEENSB_IJNSA_10UnderscoreESZ_SZ_EEEEENS7_6detail27Sm100ImplicitGemmTileTraitsINSA_13SM90_TMA_LOADENSA_14ComposedLayoutINSA_7SwizzleILi3ELi4ELi3EEENSA_18smem_ptr_flag_bitsILi16EEENSV_INSB_IJSG_NSC_ILi8EEEEEENSB_IJSD_SG_EEEEEEEvEENS13_INSA_20SM90_TMA_LOAD_IM2COLES1E_vEEEENS_8epilogue10collective18CollectiveEpilogueINS1J_23Sm100TmaWarpSpecializedILi4ELi2ELi16ELb1ELb0EEEJSL_NSB_IJNSV_ISG_SD_EENSV_ISJ_SD_EEEEESM_NSB_IJlNSB_IJSD_llEEESW_EEESM_S1S_NS1J_6fusion15FusionCallbacksIS1N_NS1T_17LinearCombinationISM_fSM_fLNS_15FloatRoundStyleE2EEESL_S1Q_JEEENSA_5SM1004TMEM4LOAD26SM100_TMEM_LOAD_16dp256b4xES14_NS15_INS16_ILi2ELi4ELi3EEES19_NSV_INSB_IJS1A_SJ_EEENSB_IJSJ_SD_EEEEEEENSA_17SM75_U32x4_LDSM_NENSA_14SM90_TMA_STOREES27_NSA_17SM90_U32x4_STSM_NENSA_39AutoVectorizingCopyWithAssumedAlignmentILi128EEEEEEvvEEEEvNT_6ParamsE)
	.align		4
        /*000c*/ 	.word	index@(__assertfail)
	.align		4
        /*0010*/ 	.word	0x00000000
	.align		4
        /*0014*/ 	.word	0xfffffffe
	.align		4
        /*0018*/ 	.word	0x00000000
	.align		4
        /*001c*/ 	.word	0xfffffffd
	.align		4
        /*0020*/ 	.word	0x00000000
	.align		4
        /*0024*/ 	.word	0xfffffffc


//--------------------- .nv.constant4             --------------------------
	.section	.nv.constant4,"a",@progbits
	.align	8
	.align		8
.nv.constant4:
        /*0000*/ 	.dword	__assertfail
	.align		8
        /*0008*/ 	.dword	__unnamed_1
	.align		8
        /*0010*/ 	.dword	__unnamed_2
	.align		8
        /*0018*/ 	.dword	_ZN39_INTERNAL_9319423d_4_k_cu_2dd04fdb_31604cuda3std3__45__cpo5beginE
	.align		8
        /*0020*/ 	.dword	_ZN39_INTERNAL_9319423d_4_k_cu_2dd04fdb_31604cuda3std3__45__cpo3endE
	.align		8
        /*0028*/ 	.dword	_ZN39_INTERNAL_9319423d_4_k_cu_2dd04fdb_31604cuda3std3__45__cpo6cbeginE
	.align		8
        /*0030*/ 	.dword	_ZN39_INTERNAL_9319423d_4_k_cu_2dd04fdb_31604cuda3std3__45__cpo4cendE
	.align		8
        /*0038*/ 	.dword	_ZN39_INTERNAL_9319423d_4_k_cu_2dd04fdb_31604cuda3std3__441_GLOBAL__N__9319423d_4_k_cu_2dd04fdb_31606ignoreE
	.align		8
        /*0040*/ 	.dword	_ZN39_INTERNAL_9319423d_4_k_cu_2dd04fdb_31604cuda3std3__419piecewise_constructE
	.align		8
        /*0048*/ 	.dword	_ZN39_INTERNAL_9319423d_4_k_cu_2dd04fdb_31604cuda3std3__48in_placeE
	.align		8
        /*0050*/ 	.dword	_ZN39_INTERNAL_9319423d_4_k_cu_2dd04fdb_31604cuda3std6ranges3__45__cpo4swapE
	.align		8
        /*0058*/ 	.dword	_ZN39_INTERNAL_9319423d_4_k_cu_2dd04fdb_31604cuda3std6ranges3__45__cpo9iter_moveE
	.align		8
        /*0060*/ 	.dword	_ZN39_INTERNAL_9319423d_4_k_cu_2dd04fdb_31604cute7productE
	.align		8
        /*0068*/ 	.dword	_ZN39_INTERNAL_9319423d_4_k_cu_2dd04fdb_31604cute1_E
	.align		8
        /*0070*/ 	.dword	$str$27
	.align		8
        /*0078*/ 	.dword	$str$28
	.align		8
        /*0080*/ 	.dword	$str$29
	.align		8
        /*0088*/ 	.dword	$str$30


//--------------------- .text._ZN7cutlass13device_kernelINS_4conv6kernel13ConvUniversalINS1_16ConvProblemShapeILNS1_8OperatorE2ELi2EEENS1_10collective14CollectiveConvINS1_47MainloopSm100TmaUmmaWarpSpecializedImplicitGemmILS5_2ELi17ELi2ELi1ELi2EN4cute5tupleIJNSA_1CILi1EEESD_SD_EEEEENSB_IJNSC_ILi64EEENSB_IJNSC_ILi128EEEEEENSB_IJNSC_ILi32EEEEEEEEENS_6half_tESM_NSA_8TiledMMAINSA_8MMA_AtomIJNSA_20SM100_MMA_F16BF16_SSISM_SM_fLi64ELi128ELNSA_4UMMA5MajorE1ELSR_1ELNSQ_7ScaleInE0ELSS_0EEEEEENSA_6LayoutISE_NSB_IJNSC_ILi0EEESW_SW_EEEEENSB_IJNSA_10UnderscoreESZ_SZ_EEEEENS7_6detail27Sm100ImplicitGemmTileTraitsINSA_13SM90_TMA_LOADENSA_14ComposedLayoutINSA_7SwizzleILi3ELi4ELi3EEENSA_18smem_ptr_flag_bitsILi16EEENSV_INSB_IJSG_NSC_ILi8EEEEEENSB_IJSD_SG_EEEEEEEvEENS13_INSA_20SM90_TMA_LOAD_IM2COLES1E_vEEEENS_8epilogue10collective18CollectiveEpilogueINS1J_23Sm100TmaWarpSpecializedILi4ELi2ELi16ELb1ELb0EEEJSL_NSB_IJNSV_ISG_SD_EENSV_ISJ_SD_EEEEESM_NSB_IJlNSB_IJSD_llEEESW_EEESM_S1S_NS1J_6fusion15FusionCallbacksIS1N_NS1T_17LinearCombinationISM_fSM_fLNS_15FloatRoundStyleE2EEESL_S1Q_JEEENSA_5SM1004TMEM4LOAD26SM100_TMEM_LOAD_16dp256b4xES14_NS15_INS16_ILi2ELi4ELi3EEES19_NSV_INSB_IJS1A_SJ_EEENSB_IJSJ_SD_EEEEEEENSA_17SM75_U32x4_LDSM_NENSA_14SM90_TMA_STOREES27_NSA_17SM90_U32x4_STSM_NENSA_39AutoVectorizingCopyWithAssumedAlignmentILi128EEEEEEvvEEEEvNT_6ParamsE --------------------------
	.section	.text._ZN7cutlass13device_kernelINS_4conv6kernel13ConvUniversalINS1_16ConvProblemShapeILNS1_8OperatorE2ELi2EEENS1_10collective14CollectiveConvINS1_47MainloopSm100TmaUmmaWarpSpecializedImplicitGemmILS5_2ELi17ELi2ELi1ELi2EN4cute5tupleIJNSA_1CILi1EEESD_SD_EEEEENSB_IJNSC_ILi64EEENSB_IJNSC_ILi128EEEEEENSB_IJNSC_ILi32EEEEEEEEENS_6half_tESM_NSA_8TiledMMAINSA_8MMA_AtomIJNSA_20SM100_MMA_F16BF16_SSISM_SM_fLi64ELi128ELNSA_4UMMA5MajorE1ELSR_1ELNSQ_7ScaleInE0ELSS_0EEEEEENSA_6LayoutISE_NSB_IJNSC_ILi0EEESW_SW_EEEEENSB_IJNSA_10UnderscoreESZ_SZ_EEEEENS7_6detail27Sm100ImplicitGemmTileTraitsINSA_13SM90_TMA_LOADENSA_14ComposedLayoutINSA_7SwizzleILi3ELi4ELi3EEENSA_18smem_ptr_flag_bitsILi16EEENSV_INSB_IJSG_NSC_ILi8EEEEEENSB_IJSD_SG_EEEEEEEvEENS13_INSA_20SM90_TMA_LOAD_IM2COLES1E_vEEEENS_8epilogue10collective18CollectiveEpilogueINS1J_23Sm100TmaWarpSpecializedILi4ELi2ELi16ELb1ELb0EEEJSL_NSB_IJNSV_ISG_SD_EENSV_ISJ_SD_EEEEESM_NSB_IJlNSB_IJSD_llEEESW_EEESM_S1S_NS1J_6fusion15FusionCallbacksIS1N_NS1T_17LinearCombinationISM_fSM_fLNS_15FloatRoundStyleE2EEESL_S1Q_JEEENSA_5SM1004TMEM4LOAD26SM100_TMEM_LOAD_16dp256b4xES14_NS15_INS16_ILi2ELi4ELi3EEES19_NSV_INSB_IJS1A_SJ_EEENSB_IJSJ_SD_EEEEEEENSA_17SM75_U32x4_LDSM_NENSA_14SM90_TMA_STOREES27_NSA_17SM90_U32x4_STSM_NENSA_39AutoVectorizingCopyWithAssumedAlignmentILi128EEEEEEvvEEEEvNT_6ParamsE,"ax",@progbits
	.align	128
.text._ZN7cutlass13device_kernelINS_4conv6kernel13ConvUniversalINS1_16ConvProblemShapeILNS1_8OperatorE2ELi2EEENS1_10collective14CollectiveConvINS1_47MainloopSm100TmaUmmaWarpSpecializedImplicitGemmILS5_2ELi17ELi2ELi1ELi2EN4cute5tupleIJNSA_1CILi1EEESD_SD_EEEEENSB_IJNSC_ILi64EEENSB_IJNSC_ILi128EEEEEENSB_IJNSC_ILi32EEEEEEEEENS_6half_tESM_NSA_8TiledMMAINSA_8MMA_AtomIJNSA_20SM100_MMA_F16BF16_SSISM_SM_fLi64ELi128ELNSA_4UMMA5MajorE1ELSR_1ELNSQ_7ScaleInE0ELSS_0EEEEEENSA_6LayoutISE_NSB_IJNSC_ILi0EEESW_SW_EEEEENSB_IJNSA_10UnderscoreESZ_SZ_EEEEENS7_6detail27Sm100ImplicitGemmTileTraitsINSA_13SM90_TMA_LOADENSA_14ComposedLayoutINSA_7SwizzleILi3ELi4ELi3EEENSA_18smem_ptr_flag_bitsILi16EEENSV_INSB_IJSG_NSC_ILi8EEEEEENSB_IJSD_SG_EEEEEEEvEENS13_INSA_20SM90_TMA_LOAD_IM2COLES1E_vEEEENS_8epilogue10collective18CollectiveEpilogueINS1J_23Sm100TmaWarpSpecializedILi4ELi2ELi16ELb1ELb0EEEJSL_NSB_IJNSV_ISG_SD_EENSV_ISJ_SD_EEEEESM_NSB_IJlNSB_IJSD_llEEESW_EEESM_S1S_NS1J_6fusion15FusionCallbacksIS1N_NS1T_17LinearCombinationISM_fSM_fLNS_15FloatRoundStyleE2EEESL_S1Q_JEEENSA_5SM1004TMEM4LOAD26SM100_TMEM_LOAD_16dp256b4xES14_NS15_INS16_ILi2ELi4ELi3EEES19_NSV_INSB_IJS1A_SJ_EEENSB_IJSJ_SD_EEEEEEENSA_17SM75_U32x4_LDSM_NENSA_14SM90_TMA_STOREES27_NSA_17SM90_U32x4_STSM_NENSA_39AutoVectorizingCopyWithAssumedAlignmentILi128EEEEEEvvEEEEvNT_6ParamsE:
        .type           _ZN7cutlass13device_kernelINS_4conv6kernel13ConvUniversalINS1_16ConvProblemShapeILNS1_8OperatorE2ELi2EEENS1_10collective14CollectiveConvINS1_47MainloopSm100TmaUmmaWarpSpecializedImplicitGemmILS5_2ELi17ELi2ELi1ELi2EN4cute5tupleIJNSA_1CILi1EEESD_SD_EEEEENSB_IJNSC_ILi64EEENSB_IJNSC_ILi128EEEEEENSB_IJNSC_ILi32EEEEEEEEENS_6half_tESM_NSA_8TiledMMAINSA_8MMA_AtomIJNSA_20SM100_MMA_F16BF16_SSISM_SM_fLi64ELi128ELNSA_4UMMA5MajorE1ELSR_1ELNSQ_7ScaleInE0ELSS_0EEEEEENSA_6LayoutISE_NSB_IJNSC_ILi0EEESW_SW_EEEEENSB_IJNSA_10UnderscoreESZ_SZ_EEEEENS7_6detail27Sm100ImplicitGemmTileTraitsINSA_13SM90_TMA_LOADENSA_14ComposedLayoutINSA_7SwizzleILi3ELi4ELi3EEENSA_18smem_ptr_flag_bitsILi16EEENSV_INSB_IJSG_NSC_ILi8EEEEEENSB_IJSD_SG_EEEEEEEvEENS13_INSA_20SM90_TMA_LOAD_IM2COLES1E_vEEEENS_8epilogue10collective18CollectiveEpilogueINS1J_23Sm100TmaWarpSpecializedILi4ELi2ELi16ELb1ELb0EEEJSL_NSB_IJNSV_ISG_SD_EENSV_ISJ_SD_EEEEESM_NSB_IJlNSB_IJSD_llEEESW_EEESM_S1S_NS1J_6fusion15FusionCallbacksIS1N_NS1T_17LinearCombinationISM_fSM_fLNS_15FloatRoundStyleE2EEESL_S1Q_JEEENSA_5SM1004TMEM4LOAD26SM100_TMEM_LOAD_16dp256b4xES14_NS15_INS16_ILi2ELi4ELi3EEES19_NSV_INSB_IJS1A_SJ_EEENSB_IJSJ_SD_EEEEEEENSA_17SM75_U32x4_LDSM_NENSA_14SM90_TMA_STOREES27_NSA_17SM90_U32x4_STSM_NENSA_39AutoVectorizingCopyWithAssumedAlignmentILi128EEEEEEvvEEEEvNT_6ParamsE,@function
        .size           _ZN7cutlass13device_kernelINS_4conv6kernel13ConvUniversalINS1_16ConvProblemShapeILNS1_8OperatorE2ELi2EEENS1_10collective14CollectiveConvINS1_47MainloopSm100TmaUmmaWarpSpecializedImplicitGemmILS5_2ELi17ELi2ELi1ELi2EN4cute5tupleIJNSA_1CILi1EEESD_SD_EEEEENSB_IJNSC_ILi64EEENSB_IJNSC_ILi128EEEEEENSB_IJNSC_ILi32EEEEEEEEENS_6half_tESM_NSA_8TiledMMAINSA_8MMA_AtomIJNSA_20SM100_MMA_F16BF16_SSISM_SM_fLi64ELi128ELNSA_4UMMA5MajorE1ELSR_1ELNSQ_7ScaleInE0ELSS_0EEEEEENSA_6LayoutISE_NSB_IJNSC_ILi0EEESW_SW_EEEEENSB_IJNSA_10UnderscoreESZ_SZ_EEEEENS7_6detail27Sm100ImplicitGemmTileTraitsINSA_13SM90_TMA_LOADENSA_14ComposedLayoutINSA_7SwizzleILi3ELi4ELi3EEENSA_18smem_ptr_flag_bitsILi16EEENSV_INSB_IJSG_NSC_ILi8EEEEEENSB_IJSD_SG_EEEEEEEvEENS13_INSA_20SM90_TMA_LOAD_IM2COLES1E_vEEEENS_8epilogue10collective18CollectiveEpilogueINS1J_23Sm100TmaWarpSpecializedILi4ELi2ELi16ELb1ELb0EEEJSL_NSB_IJNSV_ISG_SD_EENSV_ISJ_SD_EEEEESM_NSB_IJlNSB_IJSD_llEEESW_EEESM_S1S_NS1J_6fusion15FusionCallbacksIS1N_NS1T_17LinearCombinationISM_fSM_fLNS_15FloatRoundStyleE2EEESL_S1Q_JEEENSA_5SM1004TMEM4LOAD26SM100_TMEM_LOAD_16dp256b4xES14_NS15_INS16_ILi2ELi4ELi3EEES19_NSV_INSB_IJS1A_SJ_EEENSB_IJSJ_SD_EEEEEEENSA_17SM75_U32x4_LDSM_NENSA_14SM90_TMA_STOREES27_NSA_17SM90_U32x4_STSM_NENSA_39AutoVectorizingCopyWithAssumedAlignmentILi128EEEEEEvvEEEEvNT_6ParamsE,(.L_x_206 - _ZN7cutlass13device_kernelINS_4conv6kernel13ConvUniversalINS1_16ConvProblemShapeILNS1_8OperatorE2ELi2EEENS1_10collective14CollectiveConvINS1_47MainloopSm100TmaUmmaWarpSpecializedImplicitGemmILS5_2ELi17ELi2ELi1ELi2EN4cute5tupleIJNSA_1CILi1EEESD_SD_EEEEENSB_IJNSC_ILi64EEENSB_IJNSC_ILi128EEEEEENSB_IJNSC_ILi32EEEEEEEEENS_6half_tESM_NSA_8TiledMMAINSA_8MMA_AtomIJNSA_20SM100_MMA_F16BF16_SSISM_SM_fLi64ELi128ELNSA_4UMMA5MajorE1ELSR_1ELNSQ_7ScaleInE0ELSS_0EEEEEENSA_6LayoutISE_NSB_IJNSC_ILi0EEESW_SW_EEEEENSB_IJNSA_10UnderscoreESZ_SZ_EEEEENS7_6detail27Sm100ImplicitGemmTileTraitsINSA_13SM90_TMA_LOADENSA_14ComposedLayoutINSA_7SwizzleILi3ELi4ELi3EEENSA_18smem_ptr_flag_bitsILi16EEENSV_INSB_IJSG_NSC_ILi8EEEEEENSB_IJSD_SG_EEEEEEEvEENS13_INSA_20SM90_TMA_LOAD_IM2COLES1E_vEEEENS_8epilogue10collective18CollectiveEpilogueINS1J_23Sm100TmaWarpSpecializedILi4ELi2ELi16ELb1ELb0EEEJSL_NSB_IJNSV_ISG_SD_EENSV_ISJ_SD_EEEEESM_NSB_IJlNSB_IJSD_llEEESW_EEESM_S1S_NS1J_6fusion15FusionCallbacksIS1N_NS1T_17LinearCombinationISM_fSM_fLNS_15FloatRoundStyleE2EEESL_S1Q_JEEENSA_5SM1004TMEM4LOAD26SM100_TMEM_LOAD_16dp256b4xES14_NS15_INS16_ILi2ELi4ELi3EEES19_NSV_INSB_IJS1A_SJ_EEENSB_IJSJ_SD_EEEEEEENSA_17SM75_U32x4_LDSM_NENSA_14SM90_TMA_STOREES27_NSA_17SM90_U32x4_STSM_NENSA_39AutoVectorizingCopyWithAssumedAlignmentILi128EEEEEEvvEEEEvNT_6ParamsE)
        .other          _ZN7cutlass13device_kernelINS_4conv6kernel13ConvUniversalINS1_16ConvProblemShapeILNS1_8OperatorE2ELi2EEENS1_10collective14CollectiveConvINS1_47MainloopSm100TmaUmmaWarpSpecializedImplicitGemmILS5_2ELi17ELi2ELi1ELi2EN4cute5tupleIJNSA_1CILi1EEESD_SD_EEEEENSB_IJNSC_ILi64EEENSB_IJNSC_ILi128EEEEEENSB_IJNSC_ILi32EEEEEEEEENS_6half_tESM_NSA_8TiledMMAINSA_8MMA_AtomIJNSA_20SM100_MMA_F16BF16_SSISM_SM_fLi64ELi128ELNSA_4UMMA5MajorE1ELSR_1ELNSQ_7ScaleInE0ELSS_0EEEEEENSA_6LayoutISE_NSB_IJNSC_ILi0EEESW_SW_EEEEENSB_IJNSA_10UnderscoreESZ_SZ_EEEEENS7_6detail27Sm100ImplicitGemmTileTraitsINSA_13SM90_TMA_LOADENSA_14ComposedLayoutINSA_7SwizzleILi3ELi4ELi3EEENSA_18smem_ptr_flag_bitsILi16EEENSV_INSB_IJSG_NSC_ILi8EEEEEENSB_IJSD_SG_EEEEEEEvEENS13_INSA_20SM90_TMA_LOAD_IM2COLES1E_vEEEENS_8epilogue10collective18CollectiveEpilogueINS1J_23Sm100TmaWarpSpecializedILi4ELi2ELi16ELb1ELb0EEEJSL_NSB_IJNSV_ISG_SD_EENSV_ISJ_SD_EEEEESM_NSB_IJlNSB_IJSD_llEEESW_EEESM_S1S_NS1J_6fusion15FusionCallbacksIS1N_NS1T_17LinearCombinationISM_fSM_fLNS_15FloatRoundStyleE2EEESL_S1Q_JEEENSA_5SM1004TMEM4LOAD26SM100_TMEM_LOAD_16dp256b4xES14_NS15_INS16_ILi2ELi4ELi3EEES19_NSV_INSB_IJS1A_SJ_EEENSB_IJSJ_SD_EEEEEEENSA_17SM75_U32x4_LDSM_NENSA_14SM90_TMA_STOREES27_NSA_17SM90_U32x4_STSM_NENSA_39AutoVectorizingCopyWithAssumedAlignmentILi128EEEEEEvvEEEEvNT_6ParamsE,@"STO_CUDA_ENTRY STV_DEFAULT"
_ZN7cutlass13device_kernelINS_4conv6kernel13ConvUniversalINS1_16ConvProblemShapeILNS1_8OperatorE2ELi2EEENS1_10collective14CollectiveConvINS1_47MainloopSm100TmaUmmaWarpSpecializedImplicitGemmILS5_2ELi17ELi2ELi1ELi2EN4cute5tupleIJNSA_1CILi1EEESD_SD_EEEEENSB_IJNSC_ILi64EEENSB_IJNSC_ILi128EEEEEENSB_IJNSC_ILi32EEEEEEEEENS_6half_tESM_NSA_8TiledMMAINSA_8MMA_AtomIJNSA_20SM100_MMA_F16BF16_SSISM_SM_fLi64ELi128ELNSA_4UMMA5MajorE1ELSR_1ELNSQ_7ScaleInE0ELSS_0EEEEEENSA_6LayoutISE_NSB_IJNSC_ILi0EEESW_SW_EEEEENSB_IJNSA_10UnderscoreESZ_SZ_EEEEENS7_6detail27Sm100ImplicitGemmTileTraitsINSA_13SM90_TMA_LOADENSA_14ComposedLayoutINSA_7SwizzleILi3ELi4ELi3EEENSA_18smem_ptr_flag_bitsILi16EEENSV_INSB_IJSG_NSC_ILi8EEEEEENSB_IJSD_SG_EEEEEEEvEENS13_INSA_20SM90_TMA_LOAD_IM2COLES1E_vEEEENS_8epilogue10collective18CollectiveEpilogueINS1J_23Sm100TmaWarpSpecializedILi4ELi2ELi16ELb1ELb0EEEJSL_NSB_IJNSV_ISG_SD_EENSV_ISJ_SD_EEEEESM_NSB_IJlNSB_IJSD_llEEESW_EEESM_S1S_NS1J_6fusion15FusionCallbacksIS1N_NS1T_17LinearCombinationISM_fSM_fLNS_15FloatRoundStyleE2EEESL_S1Q_JEEENSA_5SM1004TMEM4LOAD26SM100_TMEM_LOAD_16dp256b4xES14_NS15_INS16_ILi2ELi4ELi3EEES19_NSV_INSB_IJS1A_SJ_EEENSB_IJSJ_SD_EEEEEEENSA_17SM75_U32x4_LDSM_NENSA_14SM90_TMA_STOREES27_NSA_17SM90_U32x4_STSM_NENSA_39AutoVectorizingCopyWithAssumedAlignmentILi128EEEEEEvvEEEEvNT_6ParamsE:
[----:B------:R-:W1:Y:S01]  /*0000*/  LDC R1, c[0x0][0x37c] ;  /* 0x0000df00ff017b82 */ /* 0x000e620000000800 */
[----:B------:R-:W2:Y:S01]  /*0010*/  S2R R54, SR_TID.X ;  /* 0x0000000000367919 */ /* 0x000ea20000002100 */
[----:B------:R-:W3:Y:S01]  /*0020*/  LDCU.64 UR8, c[0x0][0x890] ;  /* 0x00011200ff0877ac */ /* 0x000ee20008000a00 */
[----:B-1----:R-:W-:Y:S01]  /*0030*/  VIADD R1, R1, 0xfffffff8 ;  /* 0xfffffff801017836 */ /* 0x002fe20000000000 */
[----:B------:R-:W-:Y:S02]  /*0040*/  PRMT R55, RZ, 0x7610, R55 ;  /* 0x00007610ff377816 */ /* 0x000fe40000000037 */
[----:B------:R-:W-:Y:S01]  /*0050*/  ELECT P3, URZ, PT ;  /* 0x0000000000ff782f */ /* 0x000fe20003860000 */
[----:B---3--:R-:W-:-:S04]  /*0060*/  UISETP.NE.U32.AND UP0, UPT, UR8, URZ, UPT ;  /* 0x000000ff0800728c */ /* 0x008fc8000bf05070 */
[----:B------:R-:W-:Y:S01]  /*0070*/  UISETP.NE.AND.EX UP0, UPT, UR9, URZ, UPT, UP0 ;  /* 0x000000ff0900728c */ /* 0x000fe2000bf05300 */
[----:B--2---:R-:W-:-:S05]  /*0080*/  SHF.R.U32.HI R56, RZ, 0x5, R54 ;  /* 0x00000005ff387819 */ /* 0x004fca0000011636 */
[----:B------:R-:W1:Y:S02]  /*0090*/  SHFL.IDX PT, R0, R56, RZ, 0x1f ;  /* 0x00001fff38007589 */ /* 0x000e6400000e0000 */
[----:B-1----:R-:W-:Y:S01]  /*00a0*/  R2UR UR18, R0 ;  /* 0x00000000001272ca */ /* 0x002fe200000e0000 */
[----:B------:R-:W-:-:S14]  /*00b0*/  BRA.U UP0, `(.L_x_0) ;  /* 0x0000000100307547 */ /* 0x000fdc000b800000 */
[----:B------:R-:W1:Y:S02]  /*00c0*/  LDCU.64 UR4, c[0x0][0x888] ;  /* 0x00011100ff0477ac */ /* 0x000e640008000a00 */
[----:B-1----:R-:W-:-:S04]  /*00d0*/  UISETP.NE.U32.AND UP0, UPT, UR4, URZ, UPT ;  /* 0x000000ff0400728c */ /* 0x002fc8000bf05070 */
[----:B------:R-:W-:-:S09]  /*00e0*/  UISETP.NE.AND.EX UP0, UPT, UR5, URZ, UPT, UP0 ;  /* 0x000000ff0500728c */ /* 0x000fd2000bf05300 */
[----:B------:R-:W-:Y:S05]  /*00f0*/  BRA.U !UP0, `(.L_x_1) ;  /* 0x0000000108147547 */ /* 0x000fea000b800000 */
[----:B------:R-:W1:Y:S01]  /*0100*/  LDC.64 R2, c[0x0][0x888] ;  /* 0x00022200ff027b82 */ /* 0x000e620000000a00 */
[----:B------:R-:W1:Y:S02]  /*0110*/  LDCU.64 UR4, c[0x0][0x358] ;  /* 0x00006b00ff0477ac */ /* 0x000e640008000a00 */
[----:B-1----:R1:W5:Y:S01]  /*0120*/  LDG.E R27, desc[UR4][R2.64] ;  /* 0x00000004021b7981 */ /* 0x002362000c1e1900 */
[----:B------:R-:W-:Y:S01]  /*0130*/  HFMA2 R55, -RZ, RZ, 0, 5.9604644775390625e-08 ;  /* 0x00000001ff377431 */ /* 0x000fe200000001ff */
[----:B------:R-:W-:Y:S05]  /*0140*/  BRA `(.L_x_0) ;  /* 0x00000000000c7947 */ /* 0x000fea0003800000 */
.L_x_1:
[----:B------:R-:W1:Y:S01]  /*0150*/  LDCU UR4, c[0x0][0x880] ;  /* 0x00011000ff0477ac */ /* 0x000e620008000800 */
[----:B------:R-:W-:Y:S01]  /*0160*/  HFMA2 R55, -RZ, RZ, 0, 5.9604644775390625e-08 ;  /* 0x00000001ff377431 */ /* 0x000fe200000001ff */
[----:B-1----:R-:W-:-:S07]  /*0170*/  MOV R27, UR4 ;  /* 0x00000004001b7c02 */ /* 0x002fce0008000f00 */
.L_x_0:
[----:B------:R-:W2:Y:S02]  /*0180*/  LDCU.64 UR4, c[0x0][0x8b0] ;  /* 0x00011600ff0477ac */ /* 0x000ea40008000a00 */
[----:B--2---:R-:W-:-:S04]  /*0190*/  UISETP.NE.U32.AND UP0, UPT, UR4, URZ, UPT ;  /* 0x000000ff0400728c */ /* 0x004fc8000bf05070 */
[----:B------:R-:W-:-:S09]  /*01a0*/  UISETP.NE.AND.EX UP0, UPT, UR5, URZ, UPT, UP0 ;  /* 0x000000ff0500728c */ /* 0x000fd2000bf05300 */
[----:B------:R-:W-:Y:S05]  /*01b0*/  BRA.U UP0, `(.L_x_2) ;  /* 0x0000000100287547 */ /* 0x000fea000b800000 */
[----:B------:R-:W2:Y:S02]  /*01c0*/  LDCU.64 UR4, c[0x0][0x8a8] ;  /* 0x00011500ff0477ac */ /* 0x000ea40008000a00 */
[----:B--2---:R-:W-:-:S04]  /*01d0*/  UISETP.NE.U32.AND UP0, UPT, UR4, URZ, UPT ;  /* 0x000000ff0400728c */ /* 0x004fc8000bf05070 */
[----:B------:R-:W-:-:S09]  /*01e0*/  UISETP.NE.AND.EX UP0, UPT, UR5, URZ, UPT, UP0 ;  /* 0x000000ff0500728c */ /* 0x000fd2000bf05300 */
[----:B------:R-:W-:Y:S05]  /*01f0*/  BRA.U !UP0, `(.L_x_3) ;  /* 0x0000000108107547 */ /* 0x000fea000b800000 */
[----:B------:R-:W2:Y:S01]  /*0200*/  LDC.64 R24, c[0x0][0x8a8] ;  /* 0x00022a00ff187b82 */ /* 0x000ea20000000a00 */
[----:B------:R-:W2:Y:S02]  /*0210*/  LDCU.64 UR4, c[0x0][0x358] ;  /* 0x00006b00ff0477ac */ /* 0x000ea40008000a00 */
[----:B--2---:R2:W5:Y:S01]  /*0220*/  LDG.E R24, desc[UR4][R24.64] ;  /* 0x0000000418187981 */ /* 0x004562000c1e1900 */
[----:B------:R-:W-:Y:S05]  /*0230*/  BRA `(.L_x_2) ;  /* 0x0000000000087947 */ /* 0x000fea0003800000 */
.L_x_3:
[----:B------:R-:W2:Y:S02]  /*0240*/  LDCU UR4, c[0x0][0x8a0] ;  /* 0x00011400ff0477ac */ /* 0x000ea40008000800 */
[----:B--2---:R-:W-:Y:S02]  /*0250*/  MOV R24, UR4 ;  /* 0x0000000400187c02 */ /* 0x004fe40008000f00 */
.L_x_2:
[----:B------:R-:W-:Y:S01]  /*0260*/  IMAD.U32 R0, RZ, RZ, UR18 ;  /* 0x00000012ff007e24 */ /* 0x000fe2000f8e00ff */
[----:B------:R-:W-:Y:S04]  /*0270*/  BSSY.RECONVERGENT B0, `(.L_x_4) ;  /* 0x000000c000007945 */ /* 0x000fe80003800200 */
[C---:B------:R-:W-:Y:S02]  /*0280*/  ISETP.NE.OR P1, PT, R0.reuse, 0x1, !P3 ;  /* 0x000000010000780c */ /* 0x040fe40005f25670 */
[----:B------:R-:W-:-:S11]  /*0290*/  ISETP.NE.OR P0, PT, R0, 0x3, !P3 ;  /* 0x000000030000780c */ /* 0x000fd60005f05670 */
[----:B------:R-:W-:Y:S05]  /*02a0*/  @P1 BRA `(.L_x_5) ;  /* 0x0000000000201947 */ /* 0x000fea0003800000 */
[----:B------:R-:W3:Y:S02]  /*02b0*/  LDCU.64 UR4, c[0x0][0x348] ;  /* 0x00006900ff0477ac */ /* 0x000ee40008000a00 */
[----:B---3--:R-:W-:Y:S02]  /*02c0*/  UIADD3 UR6, UP1, UPT, UR4, 0x80, URZ ;  /* 0x0000008004067890 */ /* 0x008fe4000ff3e0ff */
[----:B------:R-:W-:Y:S02]  /*02d0*/  UIADD3 UR4, UP0, UPT, UR4, 0x180, URZ ;  /* 0x0000018004047890 */ /* 0x000fe4000ff1e0ff */
[----:B------:R-:W-:Y:S02]  /*02e0*/  UIADD3.X UR7, UPT, UPT, URZ, UR5, URZ, UP1, !UPT ;  /* 0x00000005ff077290 */ /* 0x000fe40008ffe4ff */
[----:B------:R-:W-:-:S07]  /*02f0*/  UIADD3.X UR5, UPT, UPT, URZ, UR5, URZ, UP0, !UPT ;  /* 0x00000005ff057290 */ /* 0x000fce00087fe4ff */
[----:B------:R3:W-:Y:S02]  /*0300*/  UTMACCTL.PF [UR6] ;  /* 0x00000000060079b9 */ /* 0x0007e40008040000 */
[----:B------:R3:W-:Y:S02]  /*0310*/  UTMACCTL.PF [UR4] ;  /* 0x00000000040079b9 */ /* 0x0007e40008040000 */
[----:B---3--:R-:W-:Y:S01]  /*0320*/  NOP ;  /* 0x0000000000007918 */ /* 0x008fe20000000000 */
.L_x_5:
[----:B------:R-:W-:Y:S05]  /*0330*/  BSYNC.RECONVERGENT B0 ;  /* 0x0000000000007941 */ /* 0x000fea0003800200 */
.L_x_4:
[----:B------:R-:W-:Y:S04]  /*0340*/  BSSY.RECONVERGENT B0, `(.L_x_6) ;  /* 0x000000a000007945 */ /* 0x000fe80003800200 */
        /* <DEDUP_REMOVED lines=9> */
.L_x_7:
[----:B------:R-:W-:Y:S05]  /*03e0*/  BSYNC.RECONVERGENT B0 ;  /* 0x0000000000007941 */ /* 0x000fea0003800200 */
.L_x_6:
[----:B------:R-:W3:Y:S01]  /*03f0*/  LDCU.64 UR4, c[0x0][0x888] ;  /* 0x00011100ff0477ac */ /* 0x000ee20008000a00 */
[----:B------:R-:W-:Y:S02]  /*0400*/  UISETP.EQ.U32.AND UP2, UPT, UR8, URZ, UPT ;  /* 0x000000ff0800728c */ /* 0x000fe4000bf42070 */
[----:B------:R-:W-:Y:S02]  /*0410*/  UPLOP3.LUT UP3, UPT, UPT, UPT, UPT, 0x80, 0x8 ;  /* 0x000000000008789c */ /* 0x000fe40003f6f070 */
[----:B---3--:R-:W-:-:S04]  /*0420*/  UISETP.NE.U32.AND UP0, UPT, UR4, URZ, UPT ;  /* 0x000000ff0400728c */ /* 0x008fc8000bf05070 */
[----:B------:R-:W-:-:S04]  /*0430*/  UISETP.NE.AND.EX UP1, UPT, UR5, URZ, UPT, UP0 ;  /* 0x000000ff0500728c */ /* 0x000fc8000bf25300 */
[----:B------:R-:W-:-:S04]  /*0440*/  UISETP.EQ.OR.EX UP4, UPT, UR9, URZ, !UP1, UP2 ;  /* 0x000000ff0900728c */ /* 0x000fc8000cf82720 */
[----:B------:R-:W-:-:S06]  /*0450*/  UP2UR UR4, UPR, URZ, 0x10 ;  /* 0x00000010ff047883 */ /* 0x000fcc0008000000 */
[----:B------:R-:W-:Y:S01]  /*0460*/  MOV R59, UR4 ;  /* 0x00000004003b7c02 */ /* 0x000fe20008000f00 */
[----:B------:R-:W-:Y:S06]  /*0470*/  BRA.U !UP4, `(.L_x_8) ;  /* 0x000000010c207547 */ /* 0x000fec000b800000 */
[----:B------:R-:W-:Y:S01]  /*0480*/  UISETP.NE.U32.AND UP2, UPT, UR8, URZ, UPT ;  /* 0x000000ff0800728c */ /* 0x000fe2000bf45070 */
[----:B-----5:R-:W-:Y:S01]  /*0490*/  FSETP.NEU.AND P0, PT, R27, RZ, PT ;  /* 0x000000ff1b00720b */ /* 0x020fe20003f0d000 */
[----:B------:R-:W-:Y:S02]  /*04a0*/  USEL UR4, URZ, 0xffffffff, UP1 ;  /* 0xffffffffff047887 */ /* 0x000fe40008800000 */
[----:B------:R-:W-:-:S10]  /*04b0*/  UISETP.NE.AND.EX UP2, UPT, UR9, URZ, UPT, UP2 ;  /* 0x000000ff0900728c */ /* 0x000fd4000bf45320 */
[----:B------:R-:W-:Y:S01]  /*04c0*/  VOTEU.ANY UP0, P0 ;  /* 0x0000000000ff7886 */ /* 0x000fe20000000100 */
[----:B------:R-:W-:-:S04]  /*04d0*/  @!UP2 USEL UR4, URZ, 0xffffffff, UP0 ;  /* 0xffffffffff04a887 */ /* 0x000fc80008000000 */
[----:B------:R-:W-:-:S04]  /*04e0*/  ULOP3.LUT UR4, UR4, 0x1, URZ, 0xc0, !UPT ;  /* 0x0000000104047892 */ /* 0x000fc8000f8ec0ff */
[----:B------:R-:W-:-:S11]  /*04f0*/  UISETP.NE.U32.AND UP3, UPT, UR4, 0x1, UPT ;  /* 0x000000010400788c */ /* 0x000fd6000bf65070 */
.L_x_8:
[----:B-1----:R-:W1:Y:S01]  /*0500*/  SHFL.IDX PT, R2, R56, RZ, 0x1f ;  /* 0x00001fff38027589 */ /* 0x002e6200000e0000 */
[----:B------:R-:W-:-:S04]  /*0510*/  UISETP.NE.AND UP0, UPT, UR18, 0x2, UPT ;  /* 0x000000021200788c */ /* 0x000fc8000bf05270 */
[----:B------:R-:W-:Y:S01]  /*0520*/  USEL UR62, URZ, 0x1, UP0 ;  /* 0x00000001ff3e7887 */ /* 0x000fe20008000000 */
[----:B-1----:R-:W-:-:S13]  /*0530*/  ISETP.NE.AND P0, PT, R2, RZ, PT ;  /* 0x000000ff0200720c */ /* 0x002fda0003f05270 */
[----:B------:R-:W-:Y:S05]  /*0540*/  @P0 BRA `(.L_x_9) ;  /* 0x0000000000bc0947 */ /* 0x000fea0003800000 */
[----:B------:R-:W-:Y:S01]  /*0550*/  ELECT P0, URZ, PT ;  /* 0x0000000000ff782f */ /* 0x000fe20003800000 */
[----:B------:R-:W-:-:S12]  /*0560*/  BSSY.RECONVERGENT B0, `(.L_x_9) ;  /* 0x000002d000007945 */ /* 0x000fd80003800200 */
[----:B------:R-:W-:Y:S05]  /*0570*/  @!P0 BRA `(.L_x_10) ;  /* 0x0000000000ac8947 */ /* 0x000fea0003800000 */
[----:B------:R-:W1:Y:S01]  /*0580*/  S2UR UR4, SR_CgaCtaId ;  /* 0x00000000000479c3 */ /* 0x000e620000008800 */
[----:B------:R-:W-:Y:S01]  /*0590*/  UMOV UR5, 0x400 ;  /* 0x0000040000057882 */ /* 0x000fe20000000000 */
[----:B------:R-:W-:Y:S02]  /*05a0*/  UMOV UR6, 0x1 ;  /* 0x0000000100067882 */ /* 0x000fe40000000000 */
[----:B------:R-:W-:-:S04]  /*05b0*/  UIADD3 UR6, UPT, UPT, -UR6, 0x100000, URZ ;  /* 0x0010000006067890 */ /* 0x000fc8000fffe1ff */
[----:B------:R-:W-:Y:S02]  /*05c0*/  USHF.L.U32 UR7, UR6, 0xb, URZ ;  /* 0x0000000b06077899 */ /* 0x000fe400080006ff */
[----:B------:R-:W-:Y:S02]  /*05d0*/  USHF.L.U32 UR6, UR6, 0x1, URZ ;  /* 0x0000000106067899 */ /* 0x000fe400080006ff */
[----:B-1----:R-:W-:Y:S01]  /*05e0*/  ULEA UR4, UR4, UR5, 0x18 ;  /* 0x0000000504047291 */ /* 0x002fe2000f8ec0ff */
[----:B------:R-:W1:Y:S11]  /*05f0*/  FENCE.VIEW.ASYNC.S ;  /* 0x00000000000073c6 */ /* 0x000e760000000000 */
[----:B-1----:R1:W3:Y:S01]  /*0600*/  SYNCS.EXCH.64 URZ, [UR4], UR6 ;  /* 0x0000000604ff75b2 */ /* 0x0022e20008000100 */
[----:B------:R1:W4:Y:S01]  /*0610*/  SYNCS.EXCH.64 URZ, [UR4+0x88], UR6 ;  /* 0x0000880604ff75b2 */ /* 0x0003220008000100 */
[----:B------:R1:W1:Y:S01]  /*0620*/  SYNCS.EXCH.64 URZ, [UR4+0x8], UR6 ;  /* 0x0000080604ff75b2 */ /* 0x0002620008000100 */
        /* <DEDUP_REMOVED lines=31> */
[----:B---34-:R-:W-:Y:S01]  /*0820*/  NOP ;  /* 0x0000000000007918 */ /* 0x018fe20000000000 */
.L_x_10:
[----:B-1----:R-:W-:Y:S05]  /*0830*/  BSYNC.RECONVERGENT B0 ;  /* 0x0000000000007941 */ /* 0x002fea0003800200 */
.L_x_9:
[----:B------:R-:W1:Y:S01]  /*0840*/  SHFL.IDX PT, R2, R56, RZ, 0x1f ;  /* 0x00001fff38027589 */ /* 0x000e6200000e0000 */
[----:B------:R-:W-:Y:S01]  /*0850*/  NOP ;  /* 0x0000000000007918 */ /* 0x000fe20000000000 */
[----:B-1----:R-:W-:-:S13]  /*0860*/  ISETP.NE.AND P0, PT, R2, 0x1, PT ;  /* 0x000000010200780c */ /* 0x002fda0003f05270 */
[----:B------:R-:W-:Y:S05]  /*0870*/  @P0 BRA `(.L_x_11) ;  /* 0x0000000000580947 */ /* 0x000fea0003800000 */
[----:B------:R-:W1:Y:S01]  /*0880*/  S2UR UR4, SR_CgaCtaId ;  /* 0x00000000000479c3 */ /* 0x000e620000008800 */
[----:B------:R-:W-:Y:S01]  /*0890*/  UMOV UR5, 0x400 ;  /* 0x0000040000057882 */ /* 0x000fe20000000000 */
[----:B------:R-:W-:Y:S01]  /*08a0*/  UMOV UR8, 0x20 ;  /* 0x0000002000087882 */ /* 0x000fe20000000000 */
[----:B------:R-:W-:Y:S01]  /*08b0*/  UMOV UR6, 0x80 ;  /* 0x0000008000067882 */ /* 0x000fe20000000000 */
[----:B------:R-:W-:-:S04]  /*08c0*/  UIADD3 UR8, UPT, UPT, -UR8, 0x100000, URZ ;  /* 0x0010000008087890 */ /* 0x000fc8000fffe1ff */
[----:B------:R-:W-:Y:S02]  /*08d0*/  USHF.L.U32 UR9, UR8, 0xb, URZ ;  /* 0x0000000b08097899 */ /* 0x000fe400080006ff */
[----:B------:R-:W-:Y:S02]  /*08e0*/  USHF.L.U32 UR8, UR8, 0x1, URZ ;  /* 0x0000000108087899 */ /* 0x000fe400080006ff */
[----:B------:R-:W-:-:S04]  /*08f0*/  UIADD3 UR6, UPT, UPT, -UR6, 0x100000, URZ ;  /* 0x0010000006067890 */ /* 0x000fc8000fffe1ff */
[----:B------:R-:W-:Y:S02]  /*0900*/  USHF.L.U32 UR7, UR6, 0xb, URZ ;  /* 0x0000000b06077899 */ /* 0x000fe400080006ff */
[----:B------:R-:W-:Y:S01]  /*0910*/  USHF.L.U32 UR6, UR6, 0x1, URZ ;  /* 0x0000000106067899 */ /* 0x000fe200080006ff */
[----:B------:R-:W-:Y:S01]  /*0920*/  ELECT P0, URZ, PT ;  /* 0x0000000000ff782f */ /* 0x000fe20003800000 */
[----:B-1----:R-:W-:Y:S01]  /*0930*/  ULEA UR4, UR4, UR5, 0x18 ;  /* 0x0000000504047291 */ /* 0x002fe2000f8ec0ff */
[----:B------:R-:W1:Y:S11]  /*0940*/  FENCE.VIEW.ASYNC.S ;  /* 0x00000000000073c6 */ /* 0x000e760000000000 */
[----:B-1----:R1:W3:Y:S01]  /*0950*/  SYNCS.EXCH.64 URZ, [UR4+0x110], UR8 ;  /* 0x0001100804ff75b2 */ /* 0x0022e20008000100 */
[----:B------:R1:W4:Y:S01]  /*0960*/  SYNCS.EXCH.64 URZ, [UR4+0x130], UR6 ;  /* 0x0001300604ff75b2 */ /* 0x0003220008000100 */
[----:B------:R1:W1:Y:S01]  /*0970*/  SYNCS.EXCH.64 URZ, [UR4+0x118], UR8 ;  /* 0x0001180804ff75b2 */ /* 0x0002620008000100 */
[----:B------:R1:W1:Y:S01]  /*0980*/  SYNCS.EXCH.64 URZ, [UR4+0x138], UR6 ;  /* 0x0001380604ff75b2 */ /* 0x0002620008000100 */
[----:B------:R1:W1:Y:S01]  /*0990*/  SYNCS.EXCH.64 URZ, [UR4+0x120], UR8 ;  /* 0x0001200804ff75b2 */ /* 0x0002620008000100 */
[----:B------:R1:W1:Y:S01]  /*09a0*/  SYNCS.EXCH.64 URZ, [UR4+0x140], UR6 ;  /* 0x0001400604ff75b2 */ /* 0x0002620008000100 */
[----:B------:R1:W1:Y:S01]  /*09b0*/  SYNCS.EXCH.64 URZ, [UR4+0x128], UR8 ;  /* 0x0001280804ff75b2 */ /* 0x0002620008000100 */
[----:B------:R1:W1:Y:S01]  /*09c0*/  SYNCS.EXCH.64 URZ, [UR4+0x148], UR6 ;  /* 0x0001480604ff75b2 */ /* 0x0002620008000100 */
[----:B------:R-:W-:Y:S01]  /*09d0*/  NOP ;  /* 0x0000000000007918 */ /* 0x000fe20000000000 */
.L_x_11:
[----:B------:R-:W2:Y:S01]  /*09e0*/  SHFL.IDX PT, R2, R56, RZ, 0x1f ;  /* 0x00001fff38027589 */ /* 0x000ea200000e0000 */
[----:B------:R-:W-:Y:S01]  /*09f0*/  NOP ;  /* 0x0000000000007918 */ /* 0x000fe20000000000 */
[----:B--2---:R-:W-:-:S13]  /*0a00*/  ISETP.NE.AND P0, PT, R2, 0x3, PT ;  /* 0x000000030200780c */ /* 0x004fda0003f05270 */
[----:B------:R-:W-:Y:S05]  /*0a10*/  @P0 BRA `(.L_x_12) ;  /* 0x0000000000300947 */ /* 0x000fea0003800000 */
[----:B-1----:R-:W1:Y:S01]  /*0a20*/  S2UR UR4, SR_CgaCtaId ;  /* 0x00000000000479c3 */ /* 0x002e620000008800 */
[----:B------:R-:W-:Y:S01]  /*0a30*/  UMOV UR6, 0x400 ;  /* 0x0000040000067882 */ /* 0x000fe20000000000 */
[----:B------:R-:W-:Y:S01]  /*0a40*/  UMOV UR5, 0x20 ;  /* 0x0000002000057882 */ /* 0x000fe20000000000 */
[----:B------:R-:W-:Y:S01]  /*0a50*/  ELECT P0, URZ, PT ;  /* 0x0000000000ff782f */ /* 0x000fe20003800000 */
[----:B-1----:R-:W-:Y:S02]  /*0a60*/  ULEA UR6, UR4, UR6, 0x18 ;  /* 0x0000000604067291 */ /* 0x002fe4000f8ec0ff */
[----:B------:R-:W-:-:S04]  /*0a70*/  UIADD3 UR4, UPT, UPT, -UR5, 0x100000, URZ ;  /* 0x0010000005047890 */ /* 0x000fc8000fffe1ff */
[----:B------:R-:W-:Y:S02]  /*0a80*/  USHF.L.U32 UR5, UR4, 0xb, URZ ;  /* 0x0000000b04057899 */ /* 0x000fe400080006ff */
[----:B------:R-:W-:Y:S01]  /*0a90*/  USHF.L.U32 UR4, UR4, 0x1, URZ ;  /* 0x0000000104047899 */ /* 0x000fe200080006ff */
[----:B------:R-:W1:Y:S11]  /*0aa0*/  FENCE.VIEW.ASYNC.S ;  /* 0x00000000000073c6 */ /* 0x000e760000000000 */
[----:B-1----:R2:W1:Y:S01]  /*0ab0*/  SYNCS.EXCH.64 URZ, [UR6+0x150], UR4 ;  /* 0x0001500406ff75b2 */ /* 0x0024620008000100 */
[----:B------:R2:W1:Y:S02]  /*0ac0*/  SYNCS.EXCH.64 URZ, [UR6+0x158], UR4 ;  /* 0x0001580406ff75b2 */ /* 0x0004640008000100 */
[----:B--2---:R-:W-:Y:S01]  /*0ad0*/  NOP ;  /* 0x0000000000007918 */ /* 0x004fe20000000000 */
.L_x_12:
[----:B------:R-:W2:Y:S01]  /*0ae0*/  SHFL.IDX PT, R2, R56, RZ, 0x1f ;  /* 0x00001fff38027589 */ /* 0x000ea200000e0000 */
[----:B------:R-:W-:Y:S01]  /*0af0*/  NOP ;  /* 0x0000000000007918 */ /* 0x000fe20000000000 */
[----:B--2---:R-:W-:-:S13]  /*0b00*/  ISETP.NE.AND P0, PT, R2, 0x4, PT ;  /* 0x000000040200780c */ /* 0x004fda0003f05270 */
[----:B------:R-:W-:Y:S05]  /*0b10*/  @P0 BRA `(.L_x_13) ;  /* 0x0000000000440947 */ /* 0x000fea0003800000 */
[----:B-1----:R-:W1:Y:S01]  /*0b20*/  S2UR UR6, SR_CgaCtaId ;  /* 0x00000000000679c3 */ /* 0x002e620000008800 */
[----:B------:R-:W-:Y:S01]  /*0b30*/  UMOV UR4, 0x100 ;  /* 0x0000010000047882 */ /* 0x000fe20000000000 */
[----:B------:R-:W-:Y:S01]  /*0b40*/  UMOV UR5, 0x400 ;  /* 0x0000040000057882 */ /* 0x000fe20000000000 */
[----:B------:R-:W-:Y:S01]  /*0b50*/  USEL UR4, UR4, 0xe0, UP3 ;  /* 0x000000e004047887 */ /* 0x000fe20009800000 */
[----:B------:R-:W-:Y:S01]  /*0b60*/  UMOV UR8, 0x1 ;  /* 0x0000000100087882 */ /* 0x000fe20000000000 */
[----:B------:R-:W-:Y:S01]  /*0b70*/  ELECT P0, URZ, PT ;  /* 0x0000000000ff782f */ /* 0x000fe20003800000 */
[----:B------:R-:W-:-:S04]  /*0b80*/  UIADD3 UR8, UPT, UPT, -UR8, 0x100000, URZ ;  /* 0x0010000008087890 */ /* 0x000fc8000fffe1ff */
[----:B------:R-:W-:Y:S02]  /*0b90*/  USHF.L.U32 UR9, UR8, 0xb, URZ ;  /* 0x0000000b08097899 */ /* 0x000fe400080006ff */
[----:B------:R-:W-:Y:S02]  /*0ba0*/  USHF.L.U32 UR8, UR8, 0x1, URZ ;  /* 0x0000000108087899 */ /* 0x000fe400080006ff */
[----:B-1----:R-:W-:Y:S02]  /*0bb0*/  ULEA UR6, UR6, UR5, 0x18 ;  /* 0x0000000506067291 */ /* 0x002fe4000f8ec0ff */
[----:B------:R-:W-:-:S04]  /*0bc0*/  UIADD3 UR4, UPT, UPT, -UR4, 0x100000, URZ ;  /* 0x0010000004047890 */ /* 0x000fc8000fffe1ff */
[----:B------:R-:W-:Y:S02]  /*0bd0*/  USHF.L.U32 UR5, UR4, 0xb, URZ ;  /* 0x0000000b04057899 */ /* 0x000fe400080006ff */
[----:B------:R-:W-:Y:S01]  /*0be0*/  USHF.L.U32 UR4, UR4, 0x1, URZ ;  /* 0x0000000104047899 */ /* 0x000fe200080006ff */
[----:B------:R-:W1:Y:S03]  /*0bf0*/  FENCE.VIEW.ASYNC.S ;  /* 0x00000000000073c6 */ /* 0x000e660000000000 */
[----:B-1----:R2:W1:Y:S08]  /*0c00*/  SYNCS.EXCH.64 URZ, [UR6+0x160], UR8 ;  /* 0x0001600806ff75b2 */ /* 0x0024700008000100 */
[----:B------:R2:W1:Y:S02]  /*0c10*/  SYNCS.EXCH.64 URZ, [UR6+0x168], UR4 ;  /* 0x0001680406ff75b2 */ /* 0x0004640008000100 */
[----:B--2---:R-:W-:Y:S01]  /*0c20*/  NOP ;  /* 0x0000000000007918 */ /* 0x004fe20000000000 */
.L_x_13:
[----:B------:R-:W2:Y:S01]  /*0c30*/  SHFL.IDX PT, R2, R56, RZ, 0x1f ;  /* 0x00001fff38027589 */ /* 0x000ea200000e0000 */
[----:B------:R-:W1:Y:S01]  /*0c40*/  S2UR UR24, SR_CTAID.X ;  /* 0x00000000001879c3 */ /* 0x000e620000002500 */
[----:B------:R-:W-:-:S07]  /*0c50*/  NOP ;  /* 0x0000000000007918 */ /* 0x000fce0000000000 */
[----:B------:R-:W1:Y:S01]  /*0c60*/  S2UR UR20, SR_CTAID.Y ;  /* 0x00000000001479c3 */ /* 0x000e620000002600 */
[----:B--2---:R-:W-:-:S13]  /*0c70*/  ISETP.NE.AND P0, PT, R2, 0x5, PT ;  /* 0x000000050200780c */ /* 0x004fda0003f05270 */
[----:B-1----:R-:W-:Y:S05]  /*0c80*/  @P0 BRA `(.L_x_14) ;  /* 0x0000000000480947 */ /* 0x002fea0003800000 */
        /* <DEDUP_REMOVED lines=13> */
[----:B-1----:R1:W2:Y:S01]  /*0d60*/  SYNCS.EXCH.64 URZ, [UR4+0x170], UR8 ;  /* 0x0001700804ff75b2 */ /* 0x0022a20008000100 */
[----:B------:R1:W1:Y:S01]  /*0d70*/  SYNCS.EXCH.64 URZ, [UR4+0x180], UR6 ;  /* 0x0001800604ff75b2 */ /* 0x0002620008000100 */
[----:B------:R1:W1:Y:S01]  /*0d80*/  SYNCS.EXCH.64 URZ, [UR4+0x178], UR8 ;  /* 0x0001780804ff75b2 */ /* 0x0002620008000100 */
[----:B------:R1:W1:Y:S01]  /*0d90*/  SYNCS.EXCH.64 URZ, [UR4+0x188], UR6 ;  /* 0x0001880604ff75b2 */ /* 0x0002620008000100 */
[----:B------:R-:W-:Y:S01]  /*0da0*/  NOP ;  /* 0x0000000000007918 */ /* 0x000fe20000000000 */
.L_x_14:
[----:B------:R-:W-:-:S05]  /*0db0*/  CS2R.32 R49, SR_CgaSize ;  /* 0x0000000000317805 */ /* 0x000fca0000008a00 */
[----:B------:R-:W-:-:S05]  /*0dc0*/  IMAD R49, R49, -0xa0, RZ ;  /* 0xffffff6031317824 */ /* 0x000fca00078e02ff */
[----:B------:R-:W-:-:S14]  /*0dd0*/  R2UR UR5, R49 ;  /* 0x00000000310572ca */ /* 0x000fdc00000e0000 */
[----:B------:R-:W3:Y:S01]  /*0de0*/  LDCU UR5, c[0x0][UR5+0x2b0] ;  /* 0x00005600050577ac */ /* 0x000ee20008000800 */
[----:B------:R-:W-:Y:S02]  /*0df0*/  I2FP.F32.U32 R49, UR24 ;  /* 0x0000001800317c45 */ /* 0x000fe40008201000 */
[----:B------:R-:W-:-:S05]  /*0e00*/  CS2R.32 R3, SR_CgaSize ;  /* 0x0000000000037805 */ /* 0x000fca0000008a00 */
[----:B------:R-:W-:-:S06]  /*0e10*/  IMAD R3, R3, -0xa0, RZ ;  /* 0xffffff6003037824 */ /* 0x000fcc00078e02ff */
[----:B------:R-:W4:Y:S01]  /*0e20*/  LDC R3, c[0x0][R3+0x2a0] ;  /* 0x0000a80003037b82 */ /* 0x000f220000000800 */
[----:B------:R-:W-:Y:S02]  /*0e30*/  I2FP.F32.U32 R48, UR20 ;  /* 0x0000001400307c45 */ /* 0x000fe40008201000 */
[----:B------:R-:W-:-:S05]  /*0e40*/  CS2R.32 R2, SR_CgaSize ;  /* 0x0000000000027805 */ /* 0x000fca0000008a00 */
[----:B------:R-:W-:-:S05]  /*0e50*/  IMAD R2, R2, -0xa0, RZ ;  /* 0xffffff6002027824 */ /* 0x000fca00078e02ff */
[----:B-1----:R-:W-:-:S14]  /*0e60*/  R2UR UR4, R2 ;  /* 0x00000000020472ca */ /* 0x002fdc00000e0000 */
[----:B------:R-:W1:Y:S01]  /*0e70*/  LDCU UR4, c[0x0][UR4+0x2b4] ;  /* 0x00005680040477ac */ /* 0x000e620008000800 */
[----:B------:R-:W-:Y:S01]  /*0e80*/  NOP ;  /* 0x0000000000007918 */ /* 0x000fe20000000000 */
[----:B------:R-:W2:Y:S01]  /*0e90*/  LDCU UR19, c[0x0][0xb24] ;  /* 0x00016480ff1377ac */ /* 0x000ea20008000800 */
[----:B------:R-:W-:-:S05]  /*0ea0*/  CS2R.32 R2, SR_CgaSize ;  /* 0x0000000000027805 */ /* 0x000fca0000008a00 */
[----:B------:R-:W-:-:S06]  /*0eb0*/  IMAD R2, R2, -0xa0, RZ ;  /* 0xffffff6002027824 */ /* 0x000fcc00078e02ff */
[----:B------:R-:W4:Y:S01]  /*0ec0*/  LDC R2, c[0x0][R2+0x2a4] ;  /* 0x0000a90002027b82 */ /* 0x000f220000000800 */
[----:B---3--:R-:W-:-:S07]  /*0ed0*/  FMUL R49, R49, UR5 ;  /* 0x0000000531317c20 */ /* 0x008fce0008400000 */
[----:B------:R-:W3:Y:S01]  /*0ee0*/  S2UR UR49, SR_CTAID.Z ;  /* 0x00000000003179c3 */ /* 0x000ee20000002700 */
[----:B-1----:R-:W-:Y:S01]  /*0ef0*/  FMUL R48, R48, UR4 ;  /* 0x0000000430307c20 */ /* 0x002fe20008400000 */
[----:B------:R-:W1:Y:S01]  /*0f00*/  F2I.U32.TRUNC.NTZ R49, R49 ;  /* 0x0000003100317305 */ /* 0x000e62000020f000 */
[----:B--2---:R-:W-:-:S07]  /*0f10*/  UISETP.GE.AND UP0, UPT, UR19, 0x1, UPT ;  /* 0x000000011300788c */ /* 0x004fce000bf06270 */
[----:B------:R-:W2:Y:S01]  /*0f20*/  F2I.U32.TRUNC.NTZ R48, R48 ;  /* 0x0000003000307305 */ /* 0x000ea2000020f000 */
[----:B-1----:R-:W-:-:S05]  /*0f30*/  IADD3 R49, PT, PT, -R49, RZ, RZ ;  /* 0x000000ff31317210 */ /* 0x002fca0007ffe1ff */
[----:B----4-:R-:W-:Y:S01]  /*0f40*/  IMAD R49, R3, R49, UR24 ;  /* 0x0000001803317e24 */ /* 0x010fe2000f8e0231 */
[----:B--2---:R-:W-:-:S05]  /*0f50*/  IADD3 R48, PT, PT, -R48, RZ, RZ ;  /* 0x000000ff30307210 */ /* 0x004fca0007ffe1ff */
[----:B------:R-:W-:Y:S01]  /*0f60*/  IMAD R48, R2, R48, UR20 ;  /* 0x0000001402307e24 */ /* 0x000fe2000f8e0230 */
[----:B------:R-:W-:Y:S06]  /*0f70*/  BAR.SYNC.DEFER_BLOCKING 0x0 ;  /* 0x0000000000007b1d */ /* 0x000fec0000010000 */
[----:B---3--:R-:W-:Y:S05]  /*0f80*/  BRA.U !UP0, `(.L_x_15) ;  /* 0x0000000108d47547 */ /* 0x008fea000b800000 */
[----:B------:R-:W1:Y:S01]  /*0f90*/  LDCU.128 UR28, c[0x0][0xb10] ;  /* 0x00016200ff1c77ac */ /* 0x000e620008000c00 */
[----:B------:R-:W2:Y:S01]  /*0fa0*/  LDCU UR6, c[0x0][0x370] ;  /* 0x00006e00ff0677ac */ /* 0x000ea20008000800 */
[----:B------:R-:W3:Y:S01]  /*0fb0*/  LDCU UR4, c[0x0][0x374] ;  /* 0x00006e80ff0477ac */ /* 0x000ee20008000800 */
[----:B------:R-:W4:Y:S01]  /*0fc0*/  LDCU UR21, c[0x0][0xb0c] ;  /* 0x00016180ff1577ac */ /* 0x000f220008000800 */
[----:B------:R-:W4:Y:S01]  /*0fd0*/  LDCU UR5, c[0x0][0xb20] ;  /* 0x00016400ff0577ac */ /* 0x000f220008000800 */
[----:B------:R-:W4:Y:S01]  /*0fe0*/  LDCU.64 UR16, c[0x0][0xb28] ;  /* 0x00016500ff1077ac */ /* 0x000f220008000a00 */
[----:B-1----:R-:W-:Y:S02]  /*0ff0*/  UISETP.NE.AND UP0, UPT, UR30, 0x1, UPT ;  /* 0x000000011e00788c */ /* 0x002fe4000bf05270 */
[----:B---3--:R-:W-:Y:S02]  /*1000*/  UIMAD.WIDE.U32 UR8, UR4, UR31, URZ ;  /* 0x0000001f040872a5 */ /* 0x008fe4000f8e00ff */
[----:B--2---:R-:W-:-:S02]  /*1010*/  UIMAD.WIDE.U32 UR10, UR6, UR28, URZ ;  /* 0x0000001c060a72a5 */ /* 0x004fc4000f8e00ff */
[----:B----4-:R-:W-:Y:S02]  /*1020*/  UISETP.NE.AND UP2, UPT, UR21, 0x1, UPT ;  /* 0x000000011500788c */ /* 0x010fe4000bf45270 */
[----:B------:R-:W-:Y:S01]  /*1030*/  UISETP.NE.AND UP4, UPT, UR19, 0x1, UPT ;  /* 0x000000011300788c */ /* 0x000fe2000bf85270 */
[----:B------:R-:W-:Y:S02]  /*1040*/  UMOV UR8, UR9 ;  /* 0x0000000900087c82 */ /* 0x000fe40008000000 */
[----:B------:R-:W-:Y:S01]  /*1050*/  UMOV UR10, UR11 ;  /* 0x0000000b000a7c82 */ /* 0x000fe20008000000 */
[----:B------:R-:W-:Y:S02]  /*1060*/  @UP0 USHF.R.U32.HI UR4, URZ, UR5, UR8 ;  /* 0x00000005ff040299 */ /* 0x000fe40008011608 */
[----:B------:R-:W-:Y:S02]  /*1070*/  UIMAD.WIDE.U32 UR12, UR20, UR31, URZ ;  /* 0x0000001f140c72a5 */ /* 0x000fe4000f8e00ff */
[----:B------:R-:W-:-:S02]  /*1080*/  UIMAD.WIDE.U32 UR8, UR4, UR16, URZ ;  /* 0x00000010040872a5 */ /* 0x000fc4000f8e00ff */
[----:B------:R-:W-:Y:S02]  /*1090*/  @UP2 USHF.R.U32.HI UR6, URZ, UR29, UR10 ;  /* 0x0000001dff062299 */ /* 0x000fe4000801160a */
[----:B------:R-:W-:Y:S02]  /*10a0*/  UIMAD.WIDE.U32 UR14, UR24, UR28, URZ ;  /* 0x0000001c180e72a5 */ /* 0x000fe4000f8e00ff */
[----:B------:R-:W-:Y:S01]  /*10b0*/  UIMAD.WIDE.U32 UR10, UR6, UR16, URZ ;  /* 0x00000010060a72a5 */ /* 0x000fe2000f8e00ff */
[----:B------:R-:W-:Y:S01]  /*10c0*/  UMOV UR12, UR13 ;  /* 0x0000000d000c7c82 */ /* 0x000fe20008000000 */
[----:B------:R-:W-:Y:S01]  /*10d0*/  UMOV UR8, UR9 ;  /* 0x0000000900087c82 */ /* 0x000fe20008000000 */
[----:B------:R-:W-:Y:S02]  /*10e0*/  USHF.R.U32.HI UR12, URZ, UR5, UR12 ;  /* 0x00000005ff0c7299 */ /* 0x000fe4000801160c */
[----:B------:R-:W-:Y:S01]  /*10f0*/  @UP4 USHF.R.U32.HI UR4, URZ, UR17, UR8 ;  /* 0x00000011ff044299 */ /* 0x000fe20008011608 */
[----:B------:R-:W-:Y:S01]  /*1100*/  UMOV UR14, UR15 ;  /* 0x0000000f000e7c82 */ /* 0x000fe20008000000 */
[----:B------:R-:W-:Y:S01]  /*1110*/  UMOV UR10, UR11 ;  /* 0x0000000b000a7c82 */ /* 0x000fe20008000000 */
[----:B------:R-:W-:-:S02]  /*1120*/  USHF.R.U32.HI UR14, URZ, UR29, UR14 ;  /* 0x0000001dff0e7299 */ /* 0x000fc4000801160e */
[----:B------:R-:W-:Y:S02]  /*1130*/  USEL UR5, UR20, UR12, !UP0 ;  /* 0x0000000c14057287 */ /* 0x000fe4000c000000 */
[----:B------:R-:W-:Y:S02]  /*1140*/  @UP4 USHF.R.U32.HI UR6, URZ, UR17, UR10 ;  /* 0x00000011ff064299 */ /* 0x000fe4000801160a */
[----:B------:R-:W-:Y:S02]  /*1150*/  UIMAD UR7, UR4, UR19, URZ ;  /* 0x00000013040772a4 */ /* 0x000fe4000f8e02ff */
[----:B------:R-:W-:Y:S02]  /*1160*/  USEL UR4, UR24, UR14, !UP2 ;  /* 0x0000000e18047287 */ /* 0x000fe4000d000000 */
[----:B------:R-:W-:Y:S02]  /*1170*/  UIMAD UR10, UR6, UR19, URZ ;  /* 0x00000013060a72a4 */ /* 0x000fe4000f8e02ff */
[----:B------:R-:W-:-:S02]  /*1180*/  UISETP.GE.AND UP0, UPT, UR5, UR7, UPT ;  /* 0x000000070500728c */ /* 0x000fc4000bf06270 */
[----:B------:R-:W-:Y:S02]  /*1190*/  UIMAD.WIDE.U32 UR8, UR5, UR16, URZ ;  /* 0x00000010050872a5 */ /* 0x000fe4000f8e00ff */
[----:B------:R-:W-:Y:S02]  /*11a0*/  UISETP.GE.OR UP0, UPT, UR4, UR10, UP0 ;  /* 0x0000000a0400728c */ /* 0x000fe40008706670 */
[----:B------:R-:W-:Y:S02]  /*11b0*/  UIMAD.WIDE.U32 UR10, UR4, UR16, URZ ;  /* 0x00000010040a72a5 */ /* 0x000fe4000f8e00ff */
[----:B------:R-:W-:Y:S01]  /*11c0*/  UIADD3 UR10, UPT, UPT, -UR4, URZ, URZ ;  /* 0x000000ff040a7290 */ /* 0x000fe2000fffe1ff */
[----:B------:R-:W-:Y:S01]  /*11d0*/  UMOV UR8, UR9 ;  /* 0x0000000900087c82 */ /* 0x000fe20008000000 */
[----:B------:R-:W-:Y:S02]  /*11e0*/  UIADD3 UR9, UPT, UPT, -UR5, URZ, URZ ;  /* 0x000000ff05097290 */ /* 0x000fe4000fffe1ff */
[----:B------:R-:W-:-:S03]  /*11f0*/  USHF.R.U32.HI UR8, URZ, UR17, UR8 ;  /* 0x00000011ff087299 */ /* 0x000fc60008011608 */
[----:B------:R-:W-:Y:S01]  /*1200*/  @!UP0 UMOV UR7, UR11 ;  /* 0x0000000b00078c82 */ /* 0x000fe20008000000 */
[----:B------:R-:W-:Y:S02]  /*1210*/  UIMAD UR20, UR30, UR9, UR20 ;  /* 0x000000091e1472a4 */ /* 0x000fe4000f8e0214 */
[----:B------:R-:W-:Y:S02]  /*1220*/  USEL UR8, UR5, UR8, !UP4 ;  /* 0x0000000805087287 */ /* 0x000fe4000e000000 */
[----:B------:R-:W-:Y:S02]  /*1230*/  @!UP0 USHF.R.U32.HI UR7, URZ, UR17, UR7 ;  /* 0x00000011ff078299 */ /* 0x000fe40008011607 */
[----:B------:R-:W-:Y:S02]  /*1240*/  UIADD3 UR9, UPT, UPT, -UR8, URZ, URZ ;  /* 0x000000ff08097290 */ /* 0x000fe4000fffe1ff */
[----:B------:R-:W-:Y:S02]  /*1250*/  @!UP0 USEL UR7, UR4, UR7, !UP4 ;  /* 0x0000000704078287 */ /* 0x000fe4000e000000 */
[----:B------:R-:W-:-:S02]  /*1260*/  UIMAD UR9, UR19, UR9, UR5 ;  /* 0x00000009130972a4 */ /* 0x000fc4000f8e0205 */
[----:B------:R-:W-:Y:S02]  /*1270*/  @!UP0 UIADD3 UR8, UPT, UPT, UR8, -UR7, URZ ;  /* 0x8000000708088290 */ /* 0x000fe4000fffe0ff */
[----:B------:R-:W-:Y:S02]  /*1280*/  @!UP0 UIMAD UR7, UR9, UR6, UR7 ;  /* 0x00000006090782a4 */ /* 0x000fe4000f8e0207 */
[----:B------:R-:W-:Y:S02]  /*1290*/  @!UP0 UIMAD UR5, UR8, UR19, UR4 ;  /* 0x00000013080582a4 */ /* 0x000fe4000f8e0204 */
[----:B------:R-:W-:Y:S02]  /*12a0*/  UIMAD UR6, UR21, UR10, UR24 ;  /* 0x0000000a150672a4 */ /* 0x000fe4000f8e0218 */
[----:B------:R-:W-:Y:S01]  /*12b0*/  UIMAD UR20, UR5, UR30, UR20 ;  /* 0x0000001e051472a4 */ /* 0x000fe2000f8e0214 */
[----:B------:R-:W-:Y:S02]  /*12c0*/  @!UP0 UMOV UR4, UR7 ;  /* 0x0000000700048c82 */ /* 0x000fe40008000000 */
[----:B------:R-:W-:-:S12]  /*12d0*/  UIMAD UR24, UR4, UR21, UR6 ;  /* 0x00000015041872a4 */ /* 0x000fd8000f8e0206 */
.L_x_15:
[----:B------:R-:W1:Y:S02]  /*12e0*/  LDCU UR4, c[0x0][0xb30] ;  /* 0x00016600ff0477ac */ /* 0x000e640008000800 */
[----:B-1----:R-:W-:-:S09]  /*12f0*/  UISETP.NE.AND UP0, UPT, UR4, 0x1, UPT ;  /* 0x000000010400788c */ /* 0x002fd2000bf05270 */
[----:B------:R-:W-:Y:S05]  /*1300*/  BRA.U UP0, `(.L_x_16) ;  /* 0x0000000100447547 */ /* 0x000fea000b800000 */
[----:B------:R-:W1:Y:S01]  /*1310*/  LDCU.128 UR8, c[0x0][0xb10] ;  /* 0x00016200ff0877ac */ /* 0x000e620008000c00 */
[----:B------:R-:W2:Y:S01]  /*1320*/  LDCU UR12, c[0x0][0xb0c] ;  /* 0x00016180ff0c77ac */ /* 0x000ea20008000800 */
[----:B------:R-:W3:Y:S01]  /*1330*/  LDCU UR13, c[0x0][0xb20] ;  /* 0x00016400ff0d77ac */ /* 0x000ee20008000800 */
[----:B-1----:R-:W-:Y:S02]  /*1340*/  UIMAD.WIDE.U32 UR6, UR24, UR8, URZ ;  /* 0x00000008180672a5 */ /* 0x002fe4000f8e00ff */
[----:B------:R-:W-:Y:S02]  /*1350*/  UIMAD.WIDE.U32 UR4, UR20, UR11, URZ ;  /* 0x0000000b140472a5 */ /* 0x000fe4000f8e00ff */
[----:B--2---:R-:W-:Y:S02]  /*1360*/  UISETP.NE.AND UP2, UPT, UR12, 0x1, UPT ;  /* 0x000000010c00788c */ /* 0x004fe4000bf45270 */
[----:B------:R-:W-:Y:S01]  /*1370*/  UISETP.NE.AND UP0, UPT, UR10, 0x1, UPT ;  /* 0x000000010a00788c */ /* 0x000fe2000bf05270 */
[----:B------:R-:W-:-:S02]  /*1380*/  UMOV UR6, UR7 ;  /* 0x0000000700067c82 */ /* 0x000fc40008000000 */
[----:B------:R-:W-:Y:S01]  /*1390*/  UMOV UR4, UR5 ;  /* 0x0000000500047c82 */ /* 0x000fe20008000000 */
[----:B------:R-:W-:Y:S02]  /*13a0*/  USHF.R.U32.HI UR6, URZ, UR9, UR6 ;  /* 0x00000009ff067299 */ /* 0x000fe40008011606 */
[----:B---3--:R-:W-:Y:S02]  /*13b0*/  USHF.R.U32.HI UR4, URZ, UR13, UR4 ;  /* 0x0000000dff047299 */ /* 0x008fe40008011604 */
[----:B------:R-:W-:Y:S02]  /*13c0*/  USEL UR5, UR24, UR6, !UP2 ;  /* 0x0000000618057287 */ /* 0x000fe4000d000000 */
[----:B------:R-:W-:-:S04]  /*13d0*/  USEL UR4, UR20, UR4, !UP0 ;  /* 0x0000000414047287 */ /* 0x000fc8000c000000 */
[----:B------:R-:W-:Y:S02]  /*13e0*/  UIADD3 UR6, UPT, UPT, UR5, -UR4, URZ ;  /* 0x8000000405067290 */ /* 0x000fe4000fffe0ff */
[----:B------:R-:W-:Y:S02]  /*13f0*/  UIADD3 UR4, UPT, UPT, -UR5, UR4, URZ ;  /* 0x0000000405047290 */ /* 0x000fe4000fffe1ff */
[----:B------:R-:W-:Y:S02]  /*1400*/  UIMAD UR20, UR6, UR10, UR20 ;  /* 0x0000000a061472a4 */ /* 0x000fe4000f8e0214 */
[----:B------:R-:W-:-:S12]  /*1410*/  UIMAD UR24, UR4, UR12, UR24 ;  /* 0x0000000c041872a4 */ /* 0x000fd8000f8e0218 */
.L_x_16:
[----:B------:R-:W-:Y:S01]  /*1420*/  BAR.SYNC.DEFER_BLOCKING 0x0 ;  /* 0x0000000000007b1d */ /* 0x000fe20000010000 */
[----:B------:R-:W-:Y:S01]  /*1430*/  UISETP.NE.AND UP0, UPT, UR18, 0x2, UPT ;  /* 0x000000021200788c */ /* 0x000fe2000bf05270 */
[----:B------:R-:W-:Y:S02]  /*1440*/  ISETP.NE.OR P3, PT, R0, 0x2, !P3 ;  /* 0x000000020000780c */ /* 0x000fe40005f65670 */
[----:B------:R-:W-:Y:S02]  /*1450*/  LOP3.LUT R0, R54, 0x1f, RZ, 0xc0, !PT ;  /* 0x0000001f36007812 */ /* 0x000fe400078ec0ff */
[----:B------:R-:W1:Y:S04]  /*1460*/  LDCU UR39, c[0x0][0xb24] ;  /* 0x00016480ff2777ac */ /* 0x000e680008000800 */
[----:B------:R-:W-:Y:S05]  /*1470*/  BRA.U UP0, `(.L_x_17) ;  /* 0x0000002100887547 */ /* 0x000fea000b800000 */
[----:B------:R-:W2:Y:S01]  /*1480*/  LDCU UR7, c[0x0][0x390] ;  /* 0x00007200ff0777ac */ /* 0x000ea20008000800 */
[----:B------:R-:W-:Y:S01]  /*1490*/  PLOP3.LUT P1, PT, PT, PT, UP3, 0x80, 0x8 ;  /* 0x000000000008781c */ /* 0x000fe20003f2f038 */
[----:B------:R-:W-:Y:S01]  /*14a0*/  IMAD.MOV.U32 R2, RZ, RZ, RZ ;  /* 0x000000ffff027224 */ /* 0x000fe200078e00ff */
[----:B------:R-:W-:Y:S01]  /*14b0*/  ISETP.EQ.OR P2, PT, R0, RZ, P3 ;  /* 0x000000ff0000720c */ /* 0x000fe20001f42670 */
[----:B------:R-:W3:Y:S01]  /*14c0*/  LDCU UR6, c[0x0][0x5c0] ;  /* 0x0000b800ff0677ac */ /* 0x000ee20008000800 */
[----:B------:R-:W-:Y:S01]  /*14d0*/  PLOP3.LUT P1, PT, P1, PT, PT, 0x8, 0x80 ;  /* 0x000000000080781c */ /* 0x000fe20000f2e170 */
[----:B------:R-:W4:Y:S01]  /*14e0*/  LDCU UR54, c[0x0][0x370] ;  /* 0x00006e00ff3677ac */ /* 0x000f220008000800 */
[----:B------:R-:W1:Y:S01]  /*14f0*/  LDCU.64 UR46, c[0x0][0x348] ;  /* 0x00006900ff2e77ac */ /* 0x000e620008000a00 */
[----:B------:R-:W1:Y:S01]  /*1500*/  LDCU UR53, c[0x0][0x374] ;  /* 0x00006e80ff3577ac */ /* 0x000e620008000800 */
[----:B--2---:R-:W-:Y:S02]  /*1510*/  UIADD3 UR5, UPT, UPT, UR7, 0x1f, URZ ;  /* 0x0000001f07057890 */ /* 0x004fe4000fffe0ff */
[----:B---3--:R-:W-:-:S02]  /*1520*/  UIADD3 UR6, UPT, UPT, UR6, 0x7f, URZ ;  /* 0x0000007f06067890 */ /* 0x008fc4000fffe0ff */
[----:B------:R-:W-:Y:S02]  /*1530*/  USHF.R.S32.HI UR4, URZ, 0x1f, UR5 ;  /* 0x0000001fff047899 */ /* 0x000fe40008011405 */
[----:B------:R-:W-:Y:S02]  /*1540*/  UIADD3 UR58, UPT, UPT, UR7, 0x3e, URZ ;  /* 0x0000003e073a7890 */ /* 0x000fe4000fffe0ff */
[----:B------:R-:W-:Y:S02]  /*1550*/  ULEA.HI UR4, UR4, UR5, URZ, 0x5 ;  /* 0x0000000504047291 */ /* 0x000fe4000f8f28ff */
[----:B------:R-:W-:Y:S02]  /*1560*/  UIADD3 UR5, UPT, UPT, UR7, -0x1, URZ ;  /* 0xffffffff07057890 */ /* 0x000fe4000fffe0ff */
[----:B------:R-:W-:Y:S02]  /*1570*/  USHF.R.S32.HI UR56, URZ, 0x5, UR4 ;  /* 0x00000005ff387899 */ /* 0x000fe40008011404 */
[----:B------:R-:W-:-:S02]  /*1580*/  UISETP.GE.U32.AND UP1, UPT, UR5, -0x3f, UPT ;  /* 0xffffffc10500788c */ /* 0x000fc4000bf26070 */
[----:B------:R-:W-:Y:S02]  /*1590*/  UISETP.LT.U32.AND UP0, UPT, UR56, 0x11, UPT ;  /* 0x000000113800788c */ /* 0x000fe4000bf01070 */
[----:B------:R-:W-:Y:S02]  /*15a0*/  USHF.R.S32.HI UR4, URZ, 0x1f, UR6 ;  /* 0x0000001fff047899 */ /* 0x000fe40008011406 */
[----:B------:R-:W-:Y:S02]  /*15b0*/  USEL UR55, UR56, 0x11, UP0 ;  /* 0x0000001138377887 */ /* 0x000fe40008000000 */
[----:B------:R-:W-:Y:S02]  /*15c0*/  ULEA.HI UR4, UR4, UR6, URZ, 0x7 ;  /* 0x0000000604047291 */ /* 0x000fe4000f8f38ff */
[----:B------:R-:W-:Y:S02]  /*15d0*/  UIADD3 UR44, UPT, UPT, UR55, -0x1, URZ ;  /* 0xffffffff372c7890 */ /* 0x000fe4000fffe0ff */
[----:B------:R-:W-:-:S02]  /*15e0*/  @UP1 UIADD3 UR44, UPT, UPT, UR55, URZ, URZ ;  /* 0x000000ff372c1290 */ /* 0x000fc4000fffe0ff */
[----:B------:R-:W-:Y:S02]  /*15f0*/  USHF.R.S32.HI UR52, URZ, 0x7, UR4 ;  /* 0x00000007ff347899 */ /* 0x000fe40008011404 */
[----:B------:R-:W-:Y:S02]  /*1600*/  UIADD3 UR57, UPT, UPT, UR56, -UR55, URZ ;  /* 0x8000003738397290 */ /* 0x000fe4000fffe0ff */
[----:B------:R-:W-:Y:S01]  /*1610*/  UIADD3 UR44, UPT, UPT, UR44, 0x1, URZ ;  /* 0x000000012c2c7890 */ /* 0x000fe2000fffe0ff */
[----:B------:R-:W-:Y:S01]  /*1620*/  UMOV UR30, 0x1 ;  /* 0x00000001001e7882 */ /* 0x000fe20000000000 */
[----:B-1--4-:R-:W-:-:S10]  /*1630*/  UMOV UR38, URZ ;  /* 0x000000ff00267c82 */ /* 0x012fd40008000000 */
.L_x_33:
[----:B------:R-:W-:Y:S01]  /*1640*/  IMAD.U32 R4, RZ, RZ, UR52 ;  /* 0x00000034ff047e24 */ /* 0x000fe2000f8e00ff */
[----:B------:R-:W1:Y:S04]  /*1650*/  LDCU UR51, c[0x0][0x5c4] ;  /* 0x0000b880ff3377ac */ /* 0x000e680008000800 */
[-C--:B------:R-:W-:Y:S01]  /*1660*/  IABS R0, R4.reuse ;  /* 0x0000000400007213 */ /* 0x080fe20000000000 */
[----:B------:R-:W-:Y:S01]  /*1670*/  UMOV UR31, 0x400 ;  /* 0x00000400001f7882 */ /* 0x000fe20000000000 */
[----:B------:R-:W-:Y:S01]  /*1680*/  IABS R4, R4 ;  /* 0x0000000400047213 */ /* 0x000fe20000000000 */
[----:B------:R-:W-:Y:S01]  /*1690*/  USHF.L.U32 UR42, UR24, 0x6, URZ ;  /* 0x00000006182a7899 */ /* 0x000fe200080006ff */
[----:B------:R-:W-:Y:S01]  /*16a0*/  R2UR UR6, R0 ;  /* 0x00000000000672ca */ /* 0x000fe200000e0000 */
[----:B------:R-:W-:Y:S01]  /*16b0*/  UMOV UR15, URZ ;  /* 0x000000ff000f7c82 */ /* 0x000fe20008000000 */
[----:B-1----:R-:W-:-:S11]  /*16c0*/  IMAD.U32 R3, RZ, RZ, UR51 ;  /* 0x00000033ff037e24 */ /* 0x002fd6000f8e00ff */
[----:B------:R-:W1:Y:S08]  /*16d0*/  I2F.RP R0, UR6 ;  /* 0x0000000600007d06 */ /* 0x000e700008209400 */
[----:B-1----:R-:W1:Y:S02]  /*16e0*/  MUFU.RCP R0, R0 ;  /* 0x0000000000007308 */ /* 0x002e640000001000 */
[----:B-1----:R-:W-:-:S06]  /*16f0*/  VIADD R0, R0, 0xffffffe ;  /* 0x0ffffffe00007836 */ /* 0x002fcc0000000000 */
[----:B------:R-:W1:Y:S02]  /*1700*/  F2I.FTZ.U32.TRUNC.NTZ R0, R0 ;  /* 0x0000000000007305 */ /* 0x000e64000021f000 */
[----:B-1----:R-:W-:Y:S02]  /*1710*/  R2UR UR5, R0 ;  /* 0x00000000000572ca */ /* 0x002fe400000e0000 */
[----:B------:R-:W-:Y:S01]  /*1720*/  IABS R0, R3 ;  /* 0x0000000300007213 */ /* 0x000fe20000000000 */
[----:B------:R-:W-:-:S03]  /*1730*/  IMAD.U32 R3, RZ, RZ, UR20 ;  /* 0x00000014ff037e24 */ /* 0x000fc6000f8e00ff */
[----:B------:R-:W-:Y:S01]  /*1740*/  R2UR UR8, R0 ;  /* 0x00000000000872ca */ /* 0x000fe200000e0000 */
[----:B------:R-:W-:Y:S01]  /*1750*/  IMAD.MOV R0, RZ, RZ, -R4 ;  /* 0x000000ffff007224 */ /* 0x000fe200078e0a04 */
[----:B------:R-:W-:-:S04]  /*1760*/  IABS R3, R3 ;  /* 0x0000000300037213 */ /* 0x000fc80000000000 */
[----:B------:R-:W-:Y:S01]  /*1770*/  R2UR UR9, R3 ;  /* 0x00000000030972ca */ /* 0x000fe200000e0000 */
[----:B------:R-:W-:-:S04]  /*1780*/  UIADD3 UR4, UPT, UPT, URZ, -UR5, URZ ;  /* 0x80000005ff047290 */ /* 0x000fc8000fffe0ff */
[----:B------:R-:W-:Y:S02]  /*1790*/  UIMAD UR7, UR4, UR6, URZ ;  /* 0x00000006040772a4 */ /* 0x000fe4000f8e02ff */
[----:B------:R-:W1:Y:S01]  /*17a0*/  I2F.RP R3, UR8 ;  /* 0x0000000800037d06 */ /* 0x000e620008209400 */
[----:B------:R-:W-:Y:S02]  /*17b0*/  UMOV UR4, URZ ;  /* 0x000000ff00047c82 */ /* 0x000fe40008000000 */
[----:B------:R-:W-:Y:S02]  /*17c0*/  UIMAD.WIDE.U32 UR4, UR5, UR7, UR4 ;  /* 0x00000007050472a5 */ /* 0x000fe4000f8e0004 */
[----:B------:R-:W-:-:S05]  /*17d0*/  R2UR UR7, R0 ;  /* 0x00000000000772ca */ /* 0x000fca00000e0000 */
[----:B------:R-:W-:Y:S02]  /*17e0*/  UMOV UR4, UR5 ;  /* 0x0000000500047c82 */ /* 0x000fe40008000000 */
[----:B------:R-:W-:Y:S01]  /*17f0*/  UIMAD.WIDE.U32 UR4, UR4, UR9, URZ ;  /* 0x00000009040472a5 */ /* 0x000fe2000f8e00ff */
[----:B-1----:R-:W1:Y:S06]  /*1800*/  MUFU.RCP R0, R3 ;  /* 0x0000000300007308 */ /* 0x002e6c0000001000 */
[----:B------:R-:W-:Y:S02]  /*1810*/  UMOV UR4, UR5 ;  /* 0x0000000500047c82 */ /* 0x000fe40008000000 */
[----:B------:R-:W-:Y:S01]  /*1820*/  UIMAD UR5, UR4, UR7, UR9 ;  /* 0x00000007040572a4 */ /* 0x000fe2000f8e0209 */
[----:B------:R-:W2:Y:S03]  /*1830*/  S2UR UR7, SR_CgaCtaId ;  /* 0x00000000000779c3 */ /* 0x000ea60000008800 */
[----:B------:R-:W-:Y:S01]  /*1840*/  UISETP.GT.U32.AND UP0, UPT, UR6, UR5, UPT ;  /* 0x000000050600728c */ /* 0x000fe2000bf04070 */
[----:B-1----:R-:W-:-:S02]  /*1850*/  VIADD R0, R0, 0xffffffe ;  /* 0x0ffffffe00007836 */ /* 0x002fc40000000000 */
[----:B------:R-:W-:-:S08]  /*1860*/  IMAD.U32 R3, RZ, RZ, UR30 ;  /* 0x0000001eff037e24 */ /* 0x000fd0000f8e00ff */
[----:B------:R-:W-:Y:S01]  /*1870*/  @!UP0 UIADD3 UR5, UPT, UPT, UR5, -UR6, URZ ;  /* 0x8000000605058290 */ /* 0x000fe2000fffe0ff */
[----:B------:R-:W1:Y:S01]  /*1880*/  F2I.FTZ.U32.TRUNC.NTZ R0, R0 ;  /* 0x0000000000007305 */ /* 0x000e62000021f000 */
[----:B------:R-:W-:Y:S01]  /*1890*/  @!UP0 UIADD3 UR4, UPT, UPT, UR4, 0x1, URZ ;  /* 0x0000000104048890 */ /* 0x000fe2000fffe0ff */
[----:B------:R-:W-:Y:S01]  /*18a0*/  SHF.L.U32 R3, R3, 0x1f, RZ ;  /* 0x0000001f03037819 */ /* 0x000fe200000006ff */
[----:B------:R-:W-:Y:S02]  /*18b0*/  UISETP.GE.U32.AND UP1, UPT, UR5, UR6, UPT ;  /* 0x000000060500728c */ /* 0x000fe4000bf26070 */
[----:B------:R-:W-:Y:S02]  /*18c0*/  ULOP3.LUT UR5, UR20, UR52, URZ, 0x3c, !UPT ;  /* 0x0000003414057292 */ /* 0x000fe4000f8e3cff */
[----:B--2---:R-:W-:Y:S02]  /*18d0*/  ULEA UR31, UR7, UR31, 0x18 ;  /* 0x0000001f071f7291 */ /* 0x004fe4000f8ec0ff */
[----:B------:R-:W-:-:S02]  /*18e0*/  UISETP.GE.AND UP0, UPT, UR5, URZ, UPT ;  /* 0x000000ff0500728c */ /* 0x000fc4000bf06270 */
[----:B------:R-:W-:-:S03]  /*18f0*/  ULEA UR7, UR38, UR31, 0x3 ;  /* 0x0000001f26077291 */ /* 0x000fc6000f8e18ff */
[----:B------:R-:W-:Y:S01]  /*1900*/  @UP1 UIADD3 UR4, UPT, UPT, UR4, 0x1, URZ ;  /* 0x0000000104041890 */ /* 0x000fe2000fffe0ff */
[----:B-1----:R-:W-:Y:S01]  /*1910*/  R2UR UR5, R0 ;  /* 0x00000000000572ca */ /* 0x002fe200000e0000 */
[----:B------:R-:W-:-:S05]  /*1920*/  UISETP.NE.AND UP1, UPT, UR52, URZ, UPT ;  /* 0x000000ff3400728c */ /* 0x000fca000bf25270 */
[----:B------:R-:W-:Y:S01]  /*1930*/  UMOV UR6, UR4 ;  /* 0x0000000400067c82 */ /* 0x000fe20008000000 */
[----:B------:R1:W2:Y:S01]  /*1940*/  SYNCS.PHASECHK.TRANS64.TRYWAIT P0, [UR7+0x88], R3 ;  /* 0x00008803ff0075a7 */ /* 0x0002a20008001107 */
[----:B------:R-:W-:-:S04]  /*1950*/  @!UP0 UIADD3 UR6, UPT, UPT, -UR6, URZ, URZ ;  /* 0x000000ff06068290 */ /* 0x000fc8000fffe1ff */
[----:B------:R-:W-:Y:S02]  /*1960*/  @!UP1 ULOP3.LUT UR6, URZ, UR52, URZ, 0x33, !UPT ;  /* 0x00000034ff069292 */ /* 0x000fe4000f8e33ff */
[----:B------:R-:W-:-:S04]  /*1970*/  UIADD3 UR4, UPT, UPT, URZ, -UR5, URZ ;  /* 0x80000005ff047290 */ /* 0x000fc8000fffe0ff */
[----:B------:R-:W-:Y:S01]  /*1980*/  IMAD.U32 R0, RZ, RZ, UR6 ;  /* 0x00000006ff007e24 */ /* 0x000fe2000f8e00ff */
[----:B------:R-:W-:-:S03]  /*1990*/  UIMAD UR7, UR4, UR8, URZ ;  /* 0x00000008040772a4 */ /* 0x000fc6000f8e02ff */
[----:B------:R-:W-:Y:S01]  /*19a0*/  UMOV UR4, URZ ;  /* 0x000000ff00047c82 */ /* 0x000fe20008000000 */
[----:B------:R-:W-:Y:S01]  /*19b0*/  IABS R0, R0 ;  /* 0x0000000000007213 */ /* 0x000fe20000000000 */
[----:B------:R-:W-:-:S03]  /*19c0*/  UIMAD.WIDE.U32 UR4, UR5, UR7, UR4 ;  /* 0x00000007050472a5 */ /* 0x000fc6000f8e0004 */
[----:B------:R-:W-:-:S04]  /*19d0*/  R2UR UR9, R0 ;  /* 0x00000000000972ca */ /* 0x000fc800000e0000 */
[----:B------:R-:W-:-:S09]  /*19e0*/  UMOV UR4, UR5 ;  /* 0x0000000500047c82 */ /* 0x000fd20008000000 */
[----:B------:R-:W-:-:S07]  /*19f0*/  UIMAD.WIDE.U32 UR4, UR4, UR9, URZ ;  /* 0x00000009040472a5 */ /* 0x000fce000f8e00ff */
[----:B------:R-:W-:Y:S02]  /*1a00*/  UMOV UR4, UR5 ;  /* 0x0000000500047c82 */ /* 0x000fe40008000000 */
[----:B------:R-:W-:-:S04]  /*1a10*/  UIADD3 UR5, UPT, UPT, -UR4, URZ, URZ ;  /* 0x000000ff04057290 */ /* 0x000fc8000fffe1ff */
[----:B------:R-:W-:-:S04]  /*1a20*/  UIMAD UR5, UR8, UR5, UR9 ;  /* 0x00000005080572a4 */ /* 0x000fc8000f8e0209 */
[----:B------:R-:W-:-:S11]  /*1a30*/  UISETP.GT.U32.AND UP0, UPT, UR8, UR5, UPT ;  /* 0x000000050800728c */ /* 0x000fd6000bf04070 */
[----:B------:R-:W-:Y:S02]  /*1a40*/  @!UP0 UIADD3 UR5, UPT, UPT, UR5, -UR8, URZ ;  /* 0x8000000805058290 */ /* 0x000fe4000fffe0ff */
[----:B------:R-:W-:Y:S02]  /*1a50*/  @!UP0 UIADD3 UR4, UPT, UPT, UR4, 0x1, URZ ;  /* 0x0000000104048890 */ /* 0x000fe4000fffe0ff */
[----:B------:R-:W-:Y:S02]  /*1a60*/  UISETP.GE.U32.AND UP1, UPT, UR5, UR8, UPT ;  /* 0x000000080500728c */ /* 0x000fe4000bf26070 */
[----:B------:R-:W-:-:S04]  /*1a70*/  ULOP3.LUT UR5, UR6, UR51, URZ, 0x3c, !UPT ;  /* 0x0000003306057292 */ /* 0x000fc8000f8e3cff */
[----:B------:R-:W-:-:S05]  /*1a80*/  UISETP.GE.AND UP0, UPT, UR5, URZ, UPT ;  /* 0x000000ff0500728c */ /* 0x000fca000bf06270 */
[----:B------:R-:W-:Y:S02]  /*1a90*/  @UP1 UIADD3 UR4, UPT, UPT, UR4, 0x1, URZ ;  /* 0x0000000104041890 */ /* 0x000fe4000fffe0ff */
[----:B------:R-:W-:-:S05]  /*1aa0*/  UISETP.NE.AND UP1, UPT, UR51, URZ, UPT ;  /* 0x000000ff3300728c */ /* 0x000fca000bf25270 */
[----:B------:R-:W-:Y:S01]  /*1ab0*/  UMOV UR37, UR4 ;  /* 0x0000000400257c82 */ /* 0x000fe20008000000 */
[----:B------:R-:W-:Y:S02]  /*1ac0*/  UIADD3 UR4, UPT, UPT, -UR6, URZ, URZ ;  /* 0x000000ff06047290 */ /* 0x000fe4000fffe1ff */
[----:B------:R-:W-:Y:S02]  /*1ad0*/  @!UP0 UIADD3 UR37, UPT, UPT, -UR37, URZ, URZ ;  /* 0x000000ff25258290 */ /* 0x000fe4000fffe1ff */
[----:B------:R-:W-:Y:S02]  /*1ae0*/  UISETP.GE.U32.AND UP0, UPT, UR58, 0x3f, UPT ;  /* 0x0000003f3a00788c */ /* 0x000fe4000bf06070 */
[----:B------:R-:W-:Y:S02]  /*1af0*/  @!UP1 ULOP3.LUT UR37, URZ, UR51, URZ, 0x33, !UPT ;  /* 0x00000033ff259292 */ /* 0x000fe4000f8e33ff */
[----:B------:R-:W-:Y:S02]  /*1b00*/  UIMAD UR4, UR52, UR4, UR20 ;  /* 0x00000004340472a4 */ /* 0x000fe4000f8e0214 */
[----:B------:R-:W-:-:S02]  /*1b10*/  UIADD3 UR5, UPT, UPT, -UR37, URZ, URZ ;  /* 0x000000ff25057290 */ /* 0x000fc4000fffe1ff */
[----:B------:R-:W-:Y:S02]  /*1b20*/  USHF.L.U32 UR18, UR4, 0x7, URZ ;  /* 0x0000000704127899 */ /* 0x000fe400080006ff */
[----:B------:R-:W-:Y:S01]  /*1b30*/  UIMAD UR51, UR51, UR5, UR6 ;  /* 0x00000005333372a4 */ /* 0x000fe2000f8e0206 */
[----:B-12---:R-:W-:Y:S11]  /*1b40*/  BRA.U !UP0, `(.L_x_18) ;  /* 0x0000000508387547 */ /* 0x006ff6000b800000 */
[----:B------:R-:W1:Y:S01]  /*1b50*/  LDCU.64 UR8, c[0x0][0x5b0] ;  /* 0x0000b600ff0877ac */ /* 0x000e620008000a00 */
[----:B------:R-:W1:Y:S01]  /*1b60*/  LDCU.64 UR34, c[0x0][0x5d8] ;  /* 0x0000bb00ff2277ac */ /* 0x000e620008000a00 */
[----:B------:R-:W2:Y:S01]  /*1b70*/  LDCU UR25, c[0x0][0x598] ;  /* 0x0000b300ff1977ac */ /* 0x000ea20008000800 */
[----:B------:R-:W3:Y:S01]  /*1b80*/  LDCU UR24, c[0x0][0x58c] ;  /* 0x0000b180ff1877ac */ /* 0x000ee20008000800 */
[----:B------:R-:W4:Y:S01]  /*1b90*/  LDCU UR27, c[0x0][0x59c] ;  /* 0x0000b380ff1b77ac */ /* 0x000f220008000800 */
[----:B------:R-:W2:Y:S01]  /*1ba0*/  LDCU UR26, c[0x0][0x5a0] ;  /* 0x0000b400ff1a77ac */ /* 0x000ea20008000800 */
[----:B------:R-:W2:Y:S01]  /*1bb0*/  LDCU.64 UR22, c[0x0][0x590] ;  /* 0x0000b200ff1677ac */ /* 0x000ea20008000a00 */
[----:B------:R-:W2:Y:S01]  /*1bc0*/  LDCU.64 UR6, c[0x0][0x5b8] ;  /* 0x0000b700ff0677ac */ /* 0x000ea20008000a00 */
[----:B------:R-:W2:Y:S01]  /*1bd0*/  LDCU.64 UR4, c[0x0][0x5d0] ;  /* 0x0000ba00ff0477ac */ /* 0x000ea20008000a00 */
[----:B-1----:R-:W-:Y:S02]  /*1be0*/  UIMAD UR36, UR51, UR8, UR34 ;  /* 0x00000008332472a4 */ /* 0x002fe4000f8e0222 */
[----:B------:R-:W-:-:S02]  /*1bf0*/  UIMAD UR35, UR37, UR9, UR35 ;  /* 0x00000009252372a4 */ /* 0x000fc4000f8e0223 */
[----:B------:R-:W-:Y:S01]  /*1c00*/  UIADD3 UR10, UPT, UPT, UR18, 0x40, URZ ;  /* 0x00000040120a7890 */ /* 0x000fe2000fffe0ff */
[----:B------:R-:W-:Y:S01]  /*1c10*/  UMOV UR14, URZ ;  /* 0x000000ff000e7c82 */ /* 0x000fe20008000000 */
[----:B---34-:R-:W-:-:S10]  /*1c20*/  UMOV UR11, UR38 ;  /* 0x00000026000b7c82 */ /* 0x018fd40008000000 */
.L_x_23:
[----:B---3--:R-:W-:Y:S01]  /*1c30*/  @!P3 MOV R3, 0x3000 ;  /* 0x000030000003b802 */ /* 0x008fe20000000f00 */
[----:B------:R-:W-:Y:S01]  /*1c40*/  ULEA UR41, UR11, UR31, 0x3 ;  /* 0x0000001f0b297291 */ /* 0x000fe2000f8e18ff */
[----:B----4-:R-:W-:Y:S11]  /*1c50*/  @P0 BRA `(.L_x_19) ;  /* 0x0000000000100947 */ /* 0x010ff60003800000 */
[----:B------:R-:W-:Y:S04]  /*1c60*/  MOV R4, UR30 ;  /* 0x0000001e00047c02 */ /* 0x000fe80008000f00 */
[----:B------:R-:W-:Y:S04]  /*1c70*/  SHF.L.U32 R4, R4, 0x1f, RZ ;  /* 0x0000001f04047819 */ /* 0x000fe800000006ff */
[----:B------:R-:W1:Y:S02]  /*1c80*/  SYNCS.PHASECHK.TRANS64.TRYWAIT P0, [UR41+0x88], R4 ;  /* 0x00008804ff0075a7 */ /* 0x000e640008001129 */
[----:B-1----:R-:W-:Y:S05]  /*1c90*/  @!P0 BRA `(.L_x_20) ;  /* 0x0000007800688947 */ /* 0x002fea0003800000 */
.L_x_19:
[----:B------:R3:W-:Y:S01]  /*1ca0*/  @!P3 SYNCS.ARRIVE.TRANS64 RZ, [UR41], R3 ;  /* 0x00000003ffffb9a7 */ /* 0x0007e20008000029 */
[----:B------:R-:W-:Y:S04]  /*1cb0*/  BSSY.RECONVERGENT B0, `(.L_x_21) ;  /* 0x0000003000007945 */ /* 0x000fe80003800200 */
[----:B------:R-:W-:Y:S05]  /*1cc0*/  @P2 BRA `(.L_x_22) ;  /* 0x0000000000042947 */ /* 0x000fea0003800000 */
[----:B--2---:R-:W-:Y:S05]  /*1cd0*/  BPT.TRAP 0x1 ;  /* 0x000000040000795c */ /* 0x004fea0000300000 */
.L_x_22:
[----:B--2---:R-:W-:Y:S05]  /*1ce0*/  BSYNC.RECONVERGENT B0 ;  /* 0x0000000000007941 */ /* 0x004fea0003800200 */
.L_x_21:
[----:B------:R-:W-:Y:S02]  /*1cf0*/  UIADD3 UR8, UPT, UPT, UR11, 0x1, URZ ;  /* 0x000000010b087890 */ /* 0x000fe4000fffe0ff */
[----:B------:R-:W-:Y:S02]  /*1d00*/  USHF.L.U32 UR43, UR14, 0x5, URZ ;  /* 0x000000050e2b7899 */ /* 0x000fe400080006ff */
[----:B------:R-:W-:Y:S02]  /*1d10*/  UISETP.NE.AND UP0, UPT, UR8, 0x11, UPT ;  /* 0x000000110800788c */ /* 0x000fe4000bf05270 */
[----:B------:R-:W-:Y:S02]  /*1d20*/  UISETP.NE.AND UP2, UPT, UR25, 0x1, UPT ;  /* 0x000000011900788c */ /* 0x000fe4000bf45270 */
[----:B------:R-:W-:Y:S02]  /*1d30*/  USEL UR9, URZ, 0x1, UP0 ;  /* 0x00000001ff097887 */ /* 0x000fe40008000000 */
[----:B------:R-:W-:Y:S02]  /*1d40*/  USEL UR38, UR8, URZ, UP0 ;  /* 0x000000ff08267287 */ /* 0x000fe40008000000 */
[----:B------:R-:W-:Y:S02]  /*1d50*/  ULOP3.LUT UR30, UR30, UR9, URZ, 0x3c, !UPT ;  /* 0x000000091e1e7292 */ /* 0x000fe4000f8e3cff */
[----:B------:R-:W-:Y:S02]  /*1d60*/  ULEA UR8, UR38, UR31, 0x3 ;  /* 0x0000001f26087291 */ /* 0x000fe4000f8e18ff */
[----:B------:R-:W-:Y:S02]  /*1d70*/  UISETP.NE.AND UP0, UPT, UR24, 0x1, UPT ;  /* 0x000000011800788c */ /* 0x000fe4000bf05270 */
[----:B------:R-:W-:Y:S01]  /*1d80*/  UIADD3 UR32, UP1, UPT, UR46, 0x80, URZ ;  /* 0x000000802e207890 */ /* 0x000fe2000ff3e0ff */
[----:B-1----:R-:W-:Y:S01]  /*1d90*/  MOV R0, UR30 ;  /* 0x0000001e00007c02 */ /* 0x002fe20008000f00 */
[----:B------:R-:W-:Y:S02]  /*1da0*/  ULEA UR40, UR11, UR31, 0xc ;  /* 0x0000001f0b287291 */ /* 0x000fe4000f8e60ff */
[----:B------:R-:W-:Y:S01]  /*1db0*/  ULEA UR15, UR11, UR31, 0xd ;  /* 0x0000001f0b0f7291 */ /* 0x000fe2000f8e68ff */
[----:B------:R-:W-:Y:S01]  /*1dc0*/  SHF.L.U32 R0, R0, 0x1f, RZ ;  /* 0x0000001f00007819 */ /* 0x000fe200000006ff */
[----:B------:R-:W-:Y:S02]  /*1dd0*/  UIADD3.X UR33, UPT, UPT, URZ, UR47, URZ, UP1, !UPT ;  /* 0x0000002fff217290 */ /* 0x000fe40008ffe4ff */
[----:B------:R-:W-:Y:S01]  /*1de0*/  UIADD3 UR40, UPT, UPT, UR40, 0x4400, URZ ;  /* 0x0000440028287890 */ /* 0x000fe2000fffe0ff */
[----:B------:R1:W4:Y:S01]  /*1df0*/  SYNCS.PHASECHK.TRANS64.TRYWAIT P0, [UR8+0x88], R0 ;  /* 0x00008800ff0075a7 */ /* 0x0003220008001108 */
[----:B------:R-:W-:Y:S02]  /*1e00*/  UIMAD.WIDE.U32 UR8, UR43, UR22, URZ ;  /* 0x000000162b0872a5 */ /* 0x000fe4000f8e00ff */
[----:B------:R-:W-:Y:S02]  /*1e10*/  UPRMT UR34, UR36, 0x40, UR35 ;  /* 0x0000004024227896 */ /* 0x000fe40008000023 */
[----:B------:R-:W-:Y:S02]  /*1e20*/  UIADD3 UR16, UPT, UPT, UR15, 0x15400, URZ ;  /* 0x000154000f107890 */ /* 0x000fe4000fffe0ff */
[----:B------:R-:W-:Y:S01]  /*1e30*/  UIADD3 UR14, UPT, UPT, UR14, 0x1, URZ ;  /* 0x000000010e0e7890 */ /* 0x000fe2000fffe0ff */
[----:B------:R-:W-:Y:S01]  /*1e40*/  UMOV UR48, 0x0 ;  /* 0x0000000000307882 */ /* 0x000fe20000000000 */
[----:B------:R-:W-:Y:S01]  /*1e50*/  UMOV UR49, 0x10000000 ;  /* 0x1000000000317882 */ /* 0x000fe20000000000 */
[----:B------:R-:W-:Y:S01]  /*1e60*/  UMOV UR17, UR41 ;  /* 0x0000002900117c82 */ /* 0x000fe20008000000 */
[----:B------:R-:W-:Y:S01]  /*1e70*/  UTMALDG.2D [UR40], [UR32], desc[UR48] ;  /* 0x00003028200075b4 */ /* 0x000fe20008009000 */
[----:B------:R-:W-:Y:S01]  /*1e80*/  UMOV UR8, UR9 ;  /* 0x0000000900087c82 */ /* 0x000fe20008000000 */
[----:B------:R-:W-:Y:S01]  /*1e90*/  UMOV UR9, UR41 ;  /* 0x0000002900097c82 */ /* 0x000fe20008000000 */
[----:B------:R-:W-:Y:S04]  /*1ea0*/  USHF.R.U32.HI UR8, URZ, UR23, UR8 ;  /* 0x00000017ff087299 */ /* 0x000fe80008011608 */
[----:B------:R-:W-:Y:S02]  /*1eb0*/  USEL UR8, UR43, UR8, !UP0 ;  /* 0x000000082b087287 */ /* 0x000fe4000c000000 */
[----:B------:R-:W-:Y:S02]  /*1ec0*/  UIADD3 UR28, UP0, UPT, UR46, 0x180, URZ ;  /* 0x000001802e1c7890 */ /* 0x000fe4000ff1e0ff */
[----:B------:R-:W-:Y:S02]  /*1ed0*/  UIMAD.WIDE.U32 UR12, UR8, UR27, URZ ;  /* 0x0000001b080c72a5 */ /* 0x000fe4000f8e00ff */
[----:B------:R-:W-:Y:S02]  /*1ee0*/  UIADD3.X UR29, UPT, UPT, URZ, UR47, URZ, UP0, !UPT ;  /* 0x0000002fff1d7290 */ /* 0x000fe400087fe4ff */
[----:B------:R-:W-:Y:S03]  /*1ef0*/  UISETP.NE.AND UP0, UPT, UR14, UR44, UPT ;  /* 0x0000002c0e00728c */ /* 0x000fe6000bf05270 */
[----:B------:R-:W-:Y:S02]  /*1f00*/  UMOV UR12, UR13 ;  /* 0x0000000d000c7c82 */ /* 0x000fe40008000000 */
[----:B------:R-:W-:Y:S04]  /*1f10*/  USHF.R.U32.HI UR12, URZ, UR26, UR12 ;  /* 0x0000001aff0c7299 */ /* 0x000fe8000801160c */
[----:B------:R-:W-:Y:S02]  /*1f20*/  USEL UR21, UR8, UR12, !UP2 ;  /* 0x0000000c08157287 */ /* 0x000fe4000d000000 */
[----:B------:R-:W-:Y:S02]  /*1f30*/  UIADD3 UR12, UPT, UPT, -UR8, URZ, URZ ;  /* 0x000000ff080c7290 */ /* 0x000fe4000fffe1ff */
[----:B------:R-:W-:Y:S02]  /*1f40*/  UIADD3 UR11, UPT, UPT, -UR21, URZ, URZ ;  /* 0x000000ff150b7290 */ /* 0x000fe4000fffe1ff */
[----:B------:R-:W-:Y:S02]  /*1f50*/  UIMAD UR12, UR24, UR12, UR43 ;  /* 0x0000000c180c72a4 */ /* 0x000fe4000f8e022b */
[----:B------:R-:W-:Y:S02]  /*1f60*/  UIMAD UR8, UR25, UR11, UR8 ;  /* 0x0000000b190872a4 */ /* 0x000fe4000f8e0208 */
[----:B------:R-:W-:Y:S02]  /*1f70*/  UIMAD UR19, UR12, UR6, UR4 ;  /* 0x000000060c1372a4 */ /* 0x000fe4000f8e0204 */
[----:B------:R-:W-:Y:S02]  /*1f80*/  UIMAD UR20, UR8, UR7, UR5 ;  /* 0x00000007081472a4 */ /* 0x000fe4000f8e0205 */
[----:B------:R-:W-:Y:S02]  /*1f90*/  UIADD3 UR8, UPT, UPT, UR15, 0x16400, URZ ;  /* 0x000164000f087890 */ /* 0x000fe4000fffe0ff */
[----:B------:R-:W-:Y:S01]  /*1fa0*/  UPRMT UR15, UR34, 0x5410, URZ ;  /* 0x00005410220f7896 */ /* 0x000fe200080000ff */
[----:B------:R-:W-:Y:S01]  /*1fb0*/  UMOV UR11, UR19 ;  /* 0x00000013000b7c82 */ /* 0x000fe20008000000 */
[----:B------:R-:W-:Y:S01]  /*1fc0*/  UMOV UR13, UR21 ;  /* 0x00000015000d7c82 */ /* 0x000fe20008000000 */
[----:B------:R-:W-:Y:S06]  /*1fd0*/  UMOV UR12, UR20 ;  /* 0x00000014000c7c82 */ /* 0x000fec0008000000 */
[----:B------:R-:W-:Y:S01]  /*1fe0*/  UTMALDG.4D.IM2COL [UR16], [UR28], UR15 ;  /* 0x000000101c0073b4 */ /* 0x000fe2000805800f */
[----:B------:R2:W-:Y:S02]  /*1ff0*/  UTMALDG.4D.IM2COL [UR8], [UR28], UR15 ;  /* 0x000000081c0073b4 */ /* 0x0005e4000805800f */
[----:B--2---:R-:W-:Y:S01]  /*2000*/  UMOV UR15, UR44 ;  /* 0x0000002c000f7c82 */ /* 0x004fe20008000000 */
[----:B------:R-:W-:Y:S01]  /*2010*/  UMOV UR11, UR38 ;  /* 0x00000026000b7c82 */ /* 0x000fe20008000000 */
[----:B-1----:R-:W-:Y:S05]  /*2020*/  BRA.U UP0, `(.L_x_23) ;  /* 0xfffffffd00007547 */ /* 0x002fea000b83ffff */
.L_x_18:
[----:B------:R-:W-:Y:S01]  /*2030*/  ULEA UR4, UR38, UR31, 0x3 ;  /* 0x0000001f26047291 */ /* 0x000fe2000f8e18ff */
[----:B------:R-:W-:Y:S01]  /*2040*/  MOV R0, UR30 ;  /* 0x0000001e00007c02 */ /* 0x000fe20008000f00 */
[----:B------:R-:W-:Y:S01]  /*2050*/  @!P1 SYNCS.ARRIVE.TRANS64.A1T0 RZ, [UR31+0x158], RZ ;  /* 0x000158ffffff99a7 */ /* 0x000fe2000810001f */
[----:B------:R-:W-:Y:S02]  /*2060*/  UISETP.GT.AND UP0, UPT, UR56, UR55, UPT ;  /* 0x000000373800728c */ /* 0x000fe4000bf04270 */
[----:B------:R-:W-:-:S04]  /*2070*/  SHF.L.U32 R0, R0, 0x1f, RZ ;  /* 0x0000001f00007819 */ /* 0x000fc800000006ff */
[----:B----4-:R1:W2:Y:S03]  /*2080*/  SYNCS.PHASECHK.TRANS64.TRYWAIT P0, [UR4+0x88], R0 ;  /* 0x00008800ff0075a7 */ /* 0x0102a60008001104 */
[----:B------:R-:W-:Y:S05]  /*2090*/  BRA.U !UP0, `(.L_x_24) ;  /* 0x0000000508347547 */ /* 0x000fea000b800000 */
[----:B------:R-:W4:Y:S01]  /*20a0*/  LDCU.64 UR10, c[0x0][0x5b0] ;  /* 0x0000b600ff0a77ac */ /* 0x000f220008000a00 */
[----:B------:R-:W4:Y:S01]  /*20b0*/  LDCU.64 UR8, c[0x0][0x5d8] ;  /* 0x0000bb00ff0877ac */ /* 0x000f220008000a00 */
[----:B------:R-:W1:Y:S01]  /*20c0*/  LDCU UR24, c[0x0][0x598] ;  /* 0x0000b300ff1877ac */ /* 0x000e620008000800 */
[----:B------:R-:W1:Y:S01]  /*20d0*/  LDCU UR14, c[0x0][0x58c] ;  /* 0x0000b180ff0e77ac */ /* 0x000e620008000800 */
[----:B------:R-:W1:Y:S01]  /*20e0*/  LDCU UR26, c[0x0][0x59c] ;  /* 0x0000b380ff1a77ac */ /* 0x000e620008000800 */
[----:B------:R-:W1:Y:S01]  /*20f0*/  LDCU UR25, c[0x0][0x5a0] ;  /* 0x0000b400ff1977ac */ /* 0x000e620008000800 */
[----:B----4-:R-:W-:Y:S02]  /*2100*/  UIMAD UR41, UR51, UR10, UR8 ;  /* 0x0000000a332972a4 */ /* 0x010fe4000f8e0208 */
[----:B------:R-:W-:Y:S01]  /*2110*/  UIMAD UR40, UR37, UR11, UR9 ;  /* 0x0000000b252872a4 */ /* 0x000fe2000f8e0209 */
[----:B------:R-:W4:Y:S01]  /*2120*/  LDCU.64 UR22, c[0x0][0x590] ;  /* 0x0000b200ff1677ac */ /* 0x000f220008000a00 */
[----:B------:R-:W1:Y:S01]  /*2130*/  LDCU.64 UR6, c[0x0][0x5b8] ;  /* 0x0000b700ff0677ac */ /* 0x000e620008000a00 */
[----:B------:R-:W1:Y:S01]  /*2140*/  LDCU.64 UR4, c[0x0][0x5d0] ;  /* 0x0000ba00ff0477ac */ /* 0x000e620008000a00 */
[----:B------:R-:W-:-:S02]  /*2150*/  UIADD3 UR43, UPT, UPT, UR57, UR15, URZ ;  /* 0x0000000f392b7290 */ /* 0x000fc4000fffe0ff */
[----:B------:R-:W-:Y:S01]  /*2160*/  UIADD3 UR10, UPT, UPT, UR18, 0x40, URZ ;  /* 0x00000040120a7890 */ /* 0x000fe2000fffe0ff */
[----:B------:R-:W-:-:S11]  /*2170*/  UMOV UR11, UR38 ;  /* 0x00000026000b7c82 */ /* 0x000fd60008000000 */
.L_x_29:
[----:B--23--:R-:W-:Y:S01]  /*2180*/  @!P3 MOV R3, 0x3000 ;  /* 0x000030000003b802 */ /* 0x00cfe20000000f00 */
[----:B------:R-:W-:Y:S01]  /*2190*/  ULEA UR33, UR11, UR31, 0x3 ;  /* 0x0000001f0b217291 */ /* 0x000fe2000f8e18ff */
[----:B--2---:R-:W-:Y:S11]  /*21a0*/  @P0 BRA `(.L_x_25) ;  /* 0x0000000000100947 */ /* 0x004ff60003800000 */
[----:B------:R-:W-:Y:S04]  /*21b0*/  MOV R4, UR30 ;  /* 0x0000001e00047c02 */ /* 0x000fe80008000f00 */
[----:B------:R-:W-:Y:S04]  /*21c0*/  SHF.L.U32 R4, R4, 0x1f, RZ ;  /* 0x0000001f04047819 */ /* 0x000fe800000006ff */
[----:B------:R-:W2:Y:S02]  /*21d0*/  SYNCS.PHASECHK.TRANS64.TRYWAIT P0, [UR33+0x88], R4 ;  /* 0x00008804ff0075a7 */ /* 0x000ea40008001121 */
[----:B--2---:R-:W-:Y:S05]  /*21e0*/  @!P0 BRA `(.L_x_26) ;  /* 0x00000074002c8947 */ /* 0x004fea0003800000 */
.L_x_25:
[----:B------:R2:W-:Y:S01]  /*21f0*/  @!P3 SYNCS.ARRIVE.TRANS64 RZ, [UR33], R3 ;  /* 0x00000003ffffb9a7 */ /* 0x0005e20008000021 */
[----:B------:R-:W-:Y:S04]  /*2200*/  BSSY.RECONVERGENT B0, `(.L_x_27) ;  /* 0x0000003000007945 */ /* 0x000fe80003800200 */
[----:B------:R-:W-:Y:S05]  /*2210*/  @P2 BRA `(.L_x_28) ;  /* 0x0000000000042947 */ /* 0x000fea0003800000 */
[----:B-1--4-:R-:W-:Y:S05]  /*2220*/  BPT.TRAP 0x1 ;  /* 0x000000040000795c */ /* 0x012fea0000300000 */
.L_x_28:
[----:B-1--4-:R-:W-:Y:S05]  /*2230*/  BSYNC.RECONVERGENT B0 ;  /* 0x0000000000007941 */ /* 0x012fea0003800200 */
.L_x_27:
        /* <DEDUP_REMOVED lines=10> */
[----:B------:R-:W-:Y:S01]  /*22e0*/  MOV R0, UR30 ;  /* 0x0000001e00007c02 */ /* 0x000fe20008000f00 */
[----:B------:R-:W-:Y:S02]  /*22f0*/  ULEA UR32, UR11, UR31, 0xc ;  /* 0x0000001f0b207291 */ /* 0x000fe4000f8e60ff */
[----:B------:R-:W-:Y:S01]  /*2300*/  ULEA UR19, UR11, UR31, 0xd ;  /* 0x0000001f0b137291 */ /* 0x000fe2000f8e68ff */
[----:B------:R-:W-:Y:S01]  /*2310*/  SHF.L.U32 R0, R0, 0x1f, RZ ;  /* 0x0000001f00007819 */ /* 0x000fe200000006ff */
[----:B------:R-:W-:Y:S02]  /*2320*/  UIADD3.X UR37, UPT, UPT, URZ, UR47, URZ, UP1, !UPT ;  /* 0x0000002fff257290 */ /* 0x000fe40008ffe4ff */
[----:B------:R-:W-:Y:S01]  /*2330*/  UIADD3 UR32, UPT, UPT, UR32, 0x4400, URZ ;  /* 0x0000440020207890 */ /* 0x000fe2000fffe0ff */
[----:B------:R1:W3:Y:S01]  /*2340*/  SYNCS.PHASECHK.TRANS64.TRYWAIT P0, [UR8+0x88], R0 ;  /* 0x00008800ff0075a7 */ /* 0x0002e20008001108 */
[----:B------:R-:W-:Y:S02]  /*2350*/  UIMAD.WIDE.U32 UR8, UR35, UR22, URZ ;  /* 0x00000016230872a5 */ /* 0x000fe4000f8e00ff */
[----:B------:R-:W-:Y:S02]  /*2360*/  UPRMT UR27, UR41, 0x40, UR40 ;  /* 0x00000040291b7896 */ /* 0x000fe40008000028 */
[----:B------:R-:W-:Y:S02]  /*2370*/  USHF.R.U32.HI UR9, URZ, UR23, UR9 ;  /* 0x00000017ff097299 */ /* 0x000fe40008011609 */
[----:B------:R-:W-:Y:S02]  /*2380*/  UIADD3 UR16, UPT, UPT, UR19, 0x15400, URZ ;  /* 0x0001540013107890 */ /* 0x000fe4000fffe0ff */
[----:B------:R-:W-:Y:S02]  /*2390*/  USEL UR9, UR35, UR9, !UP0 ;  /* 0x0000000923097287 */ /* 0x000fe4000c000000 */
[----:B------:R-:W-:Y:S02]  /*23a0*/  UIADD3 UR28, UP0, UPT, UR46, 0x180, URZ ;  /* 0x000001802e1c7890 */ /* 0x000fe4000ff1e0ff */
[----:B------:R-:W-:Y:S02]  /*23b0*/  UIMAD.WIDE.U32 UR12, UR9, UR26, URZ ;  /* 0x0000001a090c72a5 */ /* 0x000fe4000f8e00ff */
[----:B------:R-:W-:Y:S02]  /*23c0*/  UIADD3 UR11, UPT, UPT, -UR9, URZ, URZ ;  /* 0x000000ff090b7290 */ /* 0x000fe4000fffe1ff */
[----:B------:R-:W-:Y:S02]  /*23d0*/  UIADD3.X UR29, UPT, UPT, URZ, UR47, URZ, UP0, !UPT ;  /* 0x0000002fff1d7290 */ /* 0x000fe400087fe4ff */
[----:B------:R-:W-:Y:S02]  /*23e0*/  UIMAD UR11, UR14, UR11, UR35 ;  /* 0x0000000b0e0b72a4 */ /* 0x000fe4000f8e0223 */
[----:B------:R-:W-:Y:S02]  /*23f0*/  UPRMT UR27, UR27, 0x5410, URZ ;  /* 0x000054101b1b7896 */ /* 0x000fe400080000ff */
[----:B------:R-:W-:Y:S01]  /*2400*/  UIADD3 UR15, UPT, UPT, UR15, 0x1, URZ ;  /* 0x000000010f0f7890 */ /* 0x000fe2000fffe0ff */
[----:B------:R-:W-:Y:S01]  /*2410*/  UMOV UR48, 0x0 ;  /* 0x0000000000307882 */ /* 0x000fe20000000000 */
[----:B------:R-:W-:Y:S02]  /*2420*/  UMOV UR49, 0x10000000 ;  /* 0x1000000000317882 */ /* 0x000fe40000000000 */
[----:B------:R-:W-:Y:S01]  /*2430*/  UISETP.NE.AND UP0, UPT, UR15, UR43, UPT ;  /* 0x0000002b0f00728c */ /* 0x000fe2000bf05270 */
[----:B------:R-:W-:Y:S01]  /*2440*/  UMOV UR8, UR13 ;  /* 0x0000000d00087c82 */ /* 0x000fe20008000000 */
[----:B------:R-:W-:Y:S01]  /*2450*/  UMOV UR34, UR42 ;  /* 0x0000002a00227c82 */ /* 0x000fe20008000000 */
[----:B------:R-:W-:Y:S01]  /*2460*/  USHF.R.U32.HI UR8, URZ, UR25, UR8 ;  /* 0x00000019ff087299 */ /* 0x000fe20008011608 */
[----:B------:R-:W-:Y:S01]  /*2470*/  UTMALDG.2D [UR32], [UR36], desc[UR48] ;  /* 0x00003020240075b4 */ /* 0x000fe20008009000 */
[----:B------:R-:W-:Y:S02]  /*2480*/  UMOV UR17, UR33 ;  /* 0x0000002100117c82 */ /* 0x000fe40008000000 */
[----:B------:R-:W-:Y:S04]  /*2490*/  USEL UR21, UR9, UR8, !UP2 ;  /* 0x0000000809157287 */ /* 0x000fe8000d000000 */
[----:B------:R-:W-:Y:S03]  /*24a0*/  UIADD3 UR8, UPT, UPT, -UR21, URZ, URZ ;  /* 0x000000ff15087290 */ /* 0x000fe6000fffe1ff */
[----:B------:R-:W-:Y:S01]  /*24b0*/  UMOV UR13, UR21 ;  /* 0x00000015000d7c82 */ /* 0x000fe20008000000 */
[----:B------:R-:W-:Y:S02]  /*24c0*/  UIMAD UR9, UR24, UR8, UR9 ;  /* 0x00000008180972a4 */ /* 0x000fe4000f8e0209 */
[----:B------:R-:W-:Y:S02]  /*24d0*/  UIADD3 UR8, UPT, UPT, UR19, 0x16400, URZ ;  /* 0x0001640013087890 */ /* 0x000fe4000fffe0ff */
[----:B------:R-:W-:Y:S02]  /*24e0*/  UIMAD UR19, UR11, UR6, UR4 ;  /* 0x000000060b1372a4 */ /* 0x000fe4000f8e0204 */
[----:B------:R-:W-:Y:S03]  /*24f0*/  UIMAD UR20, UR9, UR7, UR5 ;  /* 0x00000007091472a4 */ /* 0x000fe6000f8e0205 */
[----:B------:R-:W-:Y:S02]  /*2500*/  UMOV UR9, UR33 ;  /* 0x0000002100097c82 */ /* 0x000fe40008000000 */
[----:B------:R-:W-:Y:S02]  /*2510*/  UMOV UR11, UR19 ;  /* 0x00000013000b7c82 */ /* 0x000fe40008000000 */
[----:B------:R-:W-:Y:S02]  /*2520*/  UMOV UR12, UR20 ;  /* 0x00000014000c7c82 */ /* 0x000fe40008000000 */
[----:B------:R-:W-:Y:S01]  /*2530*/  UTMALDG.4D.IM2COL [UR16], [UR28], UR27 ;  /* 0x000000101c0073b4 */ /* 0x000fe2000805801b */
[----:B------:R4:W-:Y:S02]  /*2540*/  UTMALDG.4D.IM2COL [UR8], [UR28], UR27 ;  /* 0x000000081c0073b4 */ /* 0x0009e4000805801b */
[----:B----4-:R-:W-:Y:S01]  /*2550*/  UMOV UR11, UR38 ;  /* 0x00000026000b7c82 */ /* 0x010fe20008000000 */
[----:B-1----:R-:W-:Y:S05]  /*2560*/  BRA.U UP0, `(.L_x_29) ;  /* 0xfffffffd00047547 */ /* 0x002fea000b83ffff */
.L_x_24:
[----:B--23--:R-:W-:Y:S01]  /*2570*/  SHF.L.U32 R3, R2, 0x1f, RZ ;  /* 0x0000001f02037819 */ /* 0x00cfe200000006ff */
[----:B------:R-:W-:-:S03]  /*2580*/  NOP ;  /* 0x0000000000007918 */ /* 0x000fc60000000000 */
[----:B------:R-:W2:Y:S02]  /*2590*/  SYNCS.PHASECHK.TRANS64.TRYWAIT P0, [UR31+0x160], R3 ;  /* 0x00016003ff0075a7 */ /* 0x000ea4000800111f */
[----:B--2---:R-:W-:Y:S05]  /*25a0*/  @!P0 BRA `(.L_x_30) ;  /* 0x0000007000548947 */ /* 0x004fea0003800000 */
.L_x_140:
[----:B------:R-:W2:Y:S01]  /*25b0*/  LDS.128 R4, [UR31+0x1a0] ;  /* 0x0001a01fff047984 */ /* 0x000ea20008000c00 */
[----:B------:R-:W-:Y:S02]  /*25c0*/  UIADD3 UR4, UPT, UPT, UR31, 0x168, URZ ;  /* 0x000001681f047890 */ /* 0x000fe4000fffe0ff */
[----:B------:R-:W-:Y:S01]  /*25d0*/  UISETP.GE.AND UP0, UPT, UR39, 0x1, UPT ;  /* 0x000000012700788c */ /* 0x000fe2000bf06270 */
[----:B------:R-:W-:Y:S01]  /*25e0*/  @!PT LDS RZ, [RZ] ;  /* 0x00000000fffff984 */ /* 0x000fe20000000800 */
[----:B------:R-:W-:Y:S01]  /*25f0*/  @!PT LDS RZ, [RZ] ;  /* 0x00000000fffff984 */ /* 0x000fe20000000800 */
[----:B------:R-:W-:Y:S01]  /*2600*/  @!PT LDS RZ, [RZ] ;  /* 0x00000000fffff984 */ /* 0x000fe20000000800 */
[----:B------:R-:W-:Y:S01]  /*2610*/  @!PT LDS RZ, [RZ] ;  /* 0x00000000fffff984 */ /* 0x000fe20000000800 */
[----:B------:R3:W-:Y:S06]  /*2620*/  MEMBAR.ALL.CTA ;  /* 0x0000000000007992 */ /* 0x0007ec0000008000 */
[----:B---3--:R-:W3:Y:S01]  /*2630*/  FENCE.VIEW.ASYNC.S ;  /* 0x00000000000073c6 */ /* 0x008ee20000000000 */
[----:B------:R-:W-:-:S09]  /*2640*/  UPRMT UR4, URZ, 0x654, UR4 ;  /* 0x00000654ff047896 */ /* 0x000fd20008000004 */
[----:B---3--:R-:W-:Y:S01]  /*2650*/  SYNCS.ARRIVE.TRANS64.RED.A1T0 RZ, [UR4], RZ ;  /* 0x000000ffffff79a7 */ /* 0x008fe20008100404 */
[----:B--2---:R-:W-:-:S13]  /*2660*/  LOP3.LUT P0, RZ, R6, 0x1, RZ, 0xc0, !PT ;  /* 0x0000000106ff7812 */ /* 0x004fda000780c0ff */
[----:B------:R-:W-:Y:S01]  /*2670*/  VOTEU.ANY UP1, P0 ;  /* 0x0000000000ff7886 */ /* 0x000fe20000020100 */
[----:B------:R-:W-:-:S13]  /*2680*/  PLOP3.LUT P0, PT, PT, PT, UP1, 0x80, 0x8 ;  /* 0x000000000008781c */ /* 0x000fda0003f0f018 */
[----:B-1----:R-:W-:Y:S02]  /*2690*/  @P0 MOV R0, R4 ;  /* 0x0000000400000202 */ /* 0x002fe40000000f00 */
[----:B------:R-:W-:Y:S02]  /*26a0*/  @P0 LOP3.LUT R4, R5, 0xffff, RZ, 0xc0, !PT ;  /* 0x0000ffff05040812 */ /* 0x000fe400078ec0ff */
[----:B------:R-:W-:Y:S02]  /*26b0*/  @P0 R2UR UR6, R0 ;  /* 0x00000000000602ca */ /* 0x000fe400000e0000 */
[----:B------:R-:W-:-:S11]  /*26c0*/  @P0 R2UR UR5, R4 ;  /* 0x00000000040502ca */ /* 0x000fd600000e0000 */
[----:B------:R-:W-:Y:S02]  /*26d0*/  @UP1 UMOV UR50, UR6 ;  /* 0x0000000600321c82 */ /* 0x000fe40008000000 */
[----:B------:R-:W-:Y:S01]  /*26e0*/  @UP1 UMOV UR45, UR5 ;  /* 0x00000005002d1c82 */ /* 0x000fe20008000000 */
[----:B------:R-:W-:Y:S05]  /*26f0*/  BRA.U !UP0, `(.L_x_31) ;  /* 0x0000000108d47547 */ /* 0x000fea000b800000 */
[----:B------:R-:W1:Y:S01]  /*2700*/  LDCU.128 UR16, c[0x0][0xb10] ;  /* 0x00016200ff1077ac */ /* 0x000e620008000c00 */
[----:B------:R-:W2:Y:S01]  /*2710*/  LDCU UR21, c[0x0][0xb20] ;  /* 0x00016400ff1577ac */ /* 0x000ea20008000800 */
[----:B------:R-:W3:Y:S01]  /*2720*/  LDCU UR20, c[0x0][0xb0c] ;  /* 0x00016180ff1477ac */ /* 0x000ee20008000800 */
[----:B------:R-:W4:Y:S01]  /*2730*/  LDCU.64 UR14, c[0x0][0xb28] ;  /* 0x00016500ff0e77ac */ /* 0x000f220008000a00 */
[----:B------:R-:W-:Y:S02]  /*2740*/  UISETP.NE.AND UP3, UPT, UR39, 0x1, UPT ;  /* 0x000000012700788c */ /* 0x000fe4000bf65270 */
[----:B-1----:R-:W-:Y:S02]  /*2750*/  UIMAD.WIDE.U32 UR4, UR53, UR19, URZ ;  /* 0x00000013350472a5 */ /* 0x002fe4000f8e00ff */
[----:B------:R-:W-:Y:S02]  /*2760*/  UIMAD.WIDE.U32 UR6, UR54, UR16, URZ ;  /* 0x00000010360672a5 */ /* 0x000fe4000f8e00ff */
[----:B------:R-:W-:-:S02]  /*2770*/  UISETP.NE.AND UP0, UPT, UR18, 0x1, UPT ;  /* 0x000000011200788c */ /* 0x000fc4000bf05270 */
[----:B------:R-:W-:Y:S01]  /*2780*/  UIMAD.WIDE.U32 UR10, UR45, UR19, URZ ;  /* 0x000000132d0a72a5 */ /* 0x000fe2000f8e00ff */
[----:B------:R-:W-:Y:S01]  /*2790*/  UMOV UR4, UR5 ;  /* 0x0000000500047c82 */ /* 0x000fe20008000000 */
[----:B---3--:R-:W-:Y:S02]  /*27a0*/  UISETP.NE.AND UP2, UPT, UR20, 0x1, UPT ;  /* 0x000000011400788c */ /* 0x008fe4000bf45270 */
[----:B--2---:R-:W-:Y:S02]  /*27b0*/  USHF.R.U32.HI UR5, URZ, UR21, UR4 ;  /* 0x00000015ff057299 */ /* 0x004fe40008011604 */
[----:B------:R-:W-:Y:S01]  /*27c0*/  UIMAD.WIDE.U32 UR12, UR50, UR16, URZ ;  /* 0x00000010320c72a5 */ /* 0x000fe2000f8e00ff */
[----:B------:R-:W-:Y:S01]  /*27d0*/  UMOV UR4, UR7 ;  /* 0x0000000700047c82 */ /* 0x000fe20008000000 */
[----:B------:R-:W-:Y:S02]  /*27e0*/  USEL UR5, UR53, UR5, !UP0 ;  /* 0x0000000535057287 */ /* 0x000fe4000c000000 */
[----:B------:R-:W-:-:S02]  /*27f0*/  USHF.R.U32.HI UR4, URZ, UR17, UR4 ;  /* 0x00000011ff047299 */ /* 0x000fc40008011604 */
[----:B----4-:R-:W-:Y:S02]  /*2800*/  UIMAD.WIDE.U32 UR8, UR5, UR14, URZ ;  /* 0x0000000e050872a5 */ /* 0x010fe4000f8e00ff */
[----:B------:R-:W-:Y:S01]  /*2810*/  USEL UR6, UR54, UR4, !UP2 ;  /* 0x0000000436067287 */ /* 0x000fe2000d000000 */
[----:B------:R-:W-:Y:S02]  /*2820*/  UMOV UR12, UR13 ;  /* 0x0000000d000c7c82 */ /* 0x000fe40008000000 */
[----:B------:R-:W-:Y:S01]  /*2830*/  UMOV UR4, UR11 ;  /* 0x0000000b00047c82 */ /* 0x000fe20008000000 */
[----:B------:R-:W-:Y:S01]  /*2840*/  UIMAD.WIDE.U32 UR10, UR6, UR14, URZ ;  /* 0x0000000e060a72a5 */ /* 0x000fe2000f8e00ff */
[----:B------:R-:W-:Y:S01]  /*2850*/  UMOV UR8, UR9 ;  /* 0x0000000900087c82 */ /* 0x000fe20008000000 */
[----:B------:R-:W-:Y:S02]  /*2860*/  USHF.R.U32.HI UR4, URZ, UR21, UR4 ;  /* 0x00000015ff047299 */ /* 0x000fe40008011604 */
[----:B------:R-:W-:-:S03]  /*2870*/  @UP3 USHF.R.U32.HI UR5, URZ, UR15, UR8 ;  /* 0x0000000fff053299 */ /* 0x000fc60008011608 */
[----:B------:R-:W-:Y:S01]  /*2880*/  UMOV UR10, UR11 ;  /* 0x0000000b000a7c82 */ /* 0x000fe20008000000 */
[----:B------:R-:W-:Y:S02]  /*2890*/  USHF.R.U32.HI UR17, URZ, UR17, UR12 ;  /* 0x00000011ff117299 */ /* 0x000fe4000801160c */
[----:B------:R-:W-:Y:S02]  /*28a0*/  USEL UR4, UR45, UR4, !UP0 ;  /* 0x000000042d047287 */ /* 0x000fe4000c000000 */
[----:B------:R-:W-:Y:S02]  /*28b0*/  @UP3 USHF.R.U32.HI UR6, URZ, UR15, UR10 ;  /* 0x0000000fff063299 */ /* 0x000fe4000801160a */
[----:B------:R-:W-:Y:S02]  /*28c0*/  UIMAD UR7, UR39, UR5, URZ ;  /* 0x00000005270772a4 */ /* 0x000fe4000f8e02ff */
[----:B------:R-:W-:Y:S02]  /*28d0*/  USEL UR5, UR50, UR17, !UP2 ;  /* 0x0000001132057287 */ /* 0x000fe4000d000000 */
[----:B------:R-:W-:-:S02]  /*28e0*/  UIMAD UR10, UR39, UR6, URZ ;  /* 0x00000006270a72a4 */ /* 0x000fc4000f8e02ff */
[----:B------:R-:W-:Y:S02]  /*28f0*/  UISETP.GE.AND UP0, UPT, UR4, UR7, UPT ;  /* 0x000000070400728c */ /* 0x000fe4000bf06270 */
[----:B------:R-:W-:Y:S02]  /*2900*/  UIMAD.WIDE.U32 UR8, UR4, UR14, URZ ;  /* 0x0000000e040872a5 */ /* 0x000fe4000f8e00ff */
[----:B------:R-:W-:Y:S02]  /*2910*/  UISETP.GE.OR UP0, UPT, UR5, UR10, UP0 ;  /* 0x0000000a0500728c */ /* 0x000fe40008706670 */
[----:B------:R-:W-:-:S03]  /*2920*/  UIMAD.WIDE.U32 UR10, UR5, UR14, URZ ;  /* 0x0000000e050a72a5 */ /* 0x000fc6000f8e00ff */
[----:B------:R-:W-:Y:S01]  /*2930*/  UMOV UR7, UR9 ;  /* 0x0000000900077c82 */ /* 0x000fe20008000000 */
[----:B------:R-:W-:Y:S02]  /*2940*/  UIADD3 UR9, UPT, UPT, -UR4, URZ, URZ ;  /* 0x000000ff04097290 */ /* 0x000fe4000fffe1ff */
[----:B------:R-:W-:Y:S02]  /*2950*/  USHF.R.U32.HI UR7, URZ, UR15, UR7 ;  /* 0x0000000fff077299 */ /* 0x000fe40008011607 */
[----:B------:R-:W-:Y:S02]  /*2960*/  UIMAD UR10, UR18, UR9, UR45 ;  /* 0x00000009120a72a4 */ /* 0x000fe4000f8e022d */
[----:B------:R-:W-:Y:S01]  /*2970*/  USEL UR7, UR4, UR7, !UP3 ;  /* 0x0000000704077287 */ /* 0x000fe2000d800000 */
[----:B------:R-:W-:Y:S01]  /*2980*/  @!UP0 UMOV UR8, UR11 ;  /* 0x0000000b00088c82 */ /* 0x000fe20008000000 */
[----:B------:R-:W-:Y:S02]  /*2990*/  UIADD3 UR11, UPT, UPT, -UR5, URZ, URZ ;  /* 0x000000ff050b7290 */ /* 0x000fe4000fffe1ff */
[----:B------:R-:W-:-:S02]  /*29a0*/  @!UP0 USHF.R.U32.HI UR8, URZ, UR15, UR8 ;  /* 0x0000000fff088299 */ /* 0x000fc40008011608 */
[----:B------:R-:W-:Y:S02]  /*29b0*/  UIADD3 UR9, UPT, UPT, -UR7, URZ, URZ ;  /* 0x000000ff07097290 */ /* 0x000fe4000fffe1ff */
[----:B------:R-:W-:Y:S02]  /*29c0*/  @!UP0 USEL UR8, UR5, UR8, !UP3 ;  /* 0x0000000805088287 */ /* 0x000fe4000d800000 */
[----:B------:R-:W-:Y:S02]  /*29d0*/  UIMAD UR9, UR39, UR9, UR4 ;  /* 0x00000009270972a4 */ /* 0x000fe4000f8e0204 */
[----:B------:R-:W-:Y:S02]  /*29e0*/  @!UP0 UIADD3 UR7, UPT, UPT, UR7, -UR8, URZ ;  /* 0x8000000807078290 */ /* 0x000fe4000fffe0ff */
[----:B------:R-:W-:Y:S02]  /*29f0*/  @!UP0 UIMAD UR8, UR9, UR6, UR8 ;  /* 0x00000006090882a4 */ /* 0x000fe4000f8e0208 */
[----:B------:R-:W-:-:S02]  /*2a00*/  @!UP0 UIMAD UR4, UR39, UR7, UR5 ;  /* 0x00000007270482a4 */ /* 0x000fc4000f8e0205 */
[----:B------:R-:W-:Y:S02]  /*2a10*/  UIMAD UR6, UR20, UR11, UR50 ;  /* 0x0000000b140672a4 */ /* 0x000fe4000f8e0232 */
[----:B------:R-:W-:Y:S01]  /*2a20*/  UIMAD UR45, UR4, UR18, UR10 ;  /* 0x00000012042d72a4 */ /* 0x000fe2000f8e020a */
[----:B------:R-:W-:Y:S02]  /*2a30*/  @!UP0 UMOV UR5, UR8 ;  /* 0x0000000800058c82 */ /* 0x000fe40008000000 */
[----:B------:R-:W-:-:S12]  /*2a40*/  UIMAD UR50, UR5, UR20, UR6 ;  /* 0x00000014053272a4 */ /* 0x000fd8000f8e0206 */
.L_x_31:
        /* <DEDUP_REMOVED lines=20> */
.L_x_32:
[----:B------:R-:W-:Y:S02]  /*2b90*/  R2UR UR5, R49 ;  /* 0x00000000310572ca */ /* 0x000fe400000e0000 */
[----:B------:R-:W-:Y:S02]  /*2ba0*/  R2UR UR4, R48 ;  /* 0x00000000300472ca */ /* 0x000fe400000e0000 */
[----:B------:R-:W-:Y:S02]  /*2bb0*/  PLOP3.LUT P1, PT, PT, PT, PT, 0x80, 0x8 ;  /* 0x000000000008781c */ /* 0x000fe40003f2f070 */
[----:B------:R-:W-:-:S07]  /*2bc0*/  LOP3.LUT R2, R2, 0x1, RZ, 0x3c, !PT ;  /* 0x0000000102027812 */ /* 0x000fce00078e3cff */
[----:B------:R-:W-:Y:S02]  /*2bd0*/  UIADD3 UR24, UPT, UPT, UR50, UR5, URZ ;  /* 0x0000000532187290 */ /* 0x000fe4000fffe0ff */
[----:B------:R-:W-:Y:S01]  /*2be0*/  UIADD3 UR20, UPT, UPT, UR45, UR4, URZ ;  /* 0x000000042d147290 */ /* 0x000fe2000fffe0ff */
[----:B------:R-:W-:Y:S11]  /*2bf0*/  BRA.U UP1, `(.L_x_33) ;  /* 0xffffffe901907547 */ /* 0x000ff6000b83ffff */
[----:B------:R-:W-:Y:S01]  /*2c00*/  UIADD3 UR31, UPT, UPT, UR31, 0x88, URZ ;  /* 0x000000881f1f7890 */ /* 0x000fe2000fffe0ff */
[----:B------:R-:W-:-:S03]  /*2c10*/  MOV R2, UR30 ;  /* 0x0000001e00027c02 */ /* 0x000fc60008000f00 */
[----:B------:R-:W-:Y:S01]  /*2c20*/  ULEA UR4, UR38, UR31, 0x3 ;  /* 0x0000001f26047291 */ /* 0x000fe2000f8e18ff */
[----:B------:R-:W-:-:S08]  /*2c30*/  SHF.L.U32 R2, R2, 0x1f, RZ ;  /* 0x0000001f02027819 */ /* 0x000fd000000006ff */
[----:B------:R-:W1:Y:S02]  /*2c40*/  SYNCS.PHASECHK.TRANS64.TRYWAIT P0, [UR4], R2 ;  /* 0x00000002ff0075a7 */ /* 0x000e640008001104 */
[----:B-1----:R-:W-:Y:S05]  /*2c50*/  @!P0 BRA `(.L_x_34) ;  /* 0x0000006800c08947 */ /* 0x002fea0003800000 */
.L_x_142:
[----:B------:R-:W-:-:S04]  /*2c60*/  UIADD3 UR4, UPT, UPT, UR38, 0x1, URZ ;  /* 0x0000000126047890 */ /* 0x000fc8000fffe0ff */
[----:B------:R-:W-:-:S04]  /*2c70*/  UISETP.NE.AND UP0, UPT, UR4, 0x11, UPT ;  /* 0x000000110400788c */ /* 0x000fc8000bf05270 */
[----:B------:R-:W-:Y:S02]  /*2c80*/  USEL UR5, URZ, 0x1, UP0 ;  /* 0x00000001ff057887 */ /* 0x000fe40008000000 */
[----:B------:R-:W-:Y:S02]  /*2c90*/  USEL UR4, UR4, URZ, UP0 ;  /* 0x000000ff04047287 */ /* 0x000fe40008000000 */
[----:B------:R-:W-:Y:S02]  /*2ca0*/  ULOP3.LUT UR6, UR30, UR5, URZ, 0x3c, !UPT ;  /* 0x000000051e067292 */ /* 0x000fe4000f8e3cff */
[----:B------:R-:W-:-:S04]  /*2cb0*/  ULEA UR5, UR4, UR31, 0x3 ;  /* 0x0000001f04057291 */ /* 0x000fc8000f8e18ff */
[----:B-1----:R-:W-:-:S04]  /*2cc0*/  MOV R2, UR6 ;  /* 0x0000000600027c02 */ /* 0x002fc80008000f00 */
[----:B------:R-:W-:-:S04]  /*2cd0*/  SHF.L.U32 R2, R2, 0x1f, RZ ;  /* 0x0000001f02027819 */ /* 0x000fc800000006ff */
[----:B------:R-:W1:Y:S02]  /*2ce0*/  SYNCS.PHASECHK.TRANS64.TRYWAIT P0, [UR5], R2 ;  /* 0x00000002ff0075a7 */ /* 0x000e640008001105 */
[----:B-1----:R-:W-:Y:S05]  /*2cf0*/  @!P0 BRA `(.L_x_35) ;  /* 0x0000006800b08947 */ /* 0x002fea0003800000 */
.L_x_144:
        /* <DEDUP_REMOVED lines=10> */
.L_x_146:
        /* <DEDUP_REMOVED lines=10> */
.L_x_148:
        /* <DEDUP_REMOVED lines=10> */
.L_x_150:
        /* <DEDUP_REMOVED lines=10> */
.L_x_152:
        /* <DEDUP_REMOVED lines=10> */
.L_x_154:
        /* <DEDUP_REMOVED lines=10> */
.L_x_156:
        /* <DEDUP_REMOVED lines=10> */
.L_x_158:
        /* <DEDUP_REMOVED lines=10> */
.L_x_160:
        /* <DEDUP_REMOVED lines=10> */
.L_x_162:
        /* <DEDUP_REMOVED lines=10> */
.L_x_164:
        /* <DEDUP_REMOVED lines=10> */
.L_x_166:
        /* <DEDUP_REMOVED lines=10> */
.L_x_168:
        /* <DEDUP_REMOVED lines=10> */
.L_x_170:
        /* <DEDUP_REMOVED lines=10> */
.L_x_172:
[----:B------:R-:W-:-:S04]  /*35c0*/  UIADD3 UR4, UPT, UPT, UR4, 0x1, URZ ;  /* 0x0000000104047890 */ /* 0x000fc8000fffe0ff */
[----:B------:R-:W-:-:S04]  /*35d0*/  UISETP.NE.AND UP0, UPT, UR4, 0x11, UPT ;  /* 0x000000110400788c */ /* 0x000fc8000bf05270 */
[----:B------:R-:W-:Y:S02]  /*35e0*/  USEL UR5, URZ, 0x1, UP0 ;  /* 0x00000001ff057887 */ /* 0x000fe40008000000 */
[----:B------:R-:W-:Y:S02]  /*35f0*/  USEL UR4, UR4, URZ, UP0 ;  /* 0x000000ff04047287 */ /* 0x000fe40008000000 */
[----:B------:R-:W-:Y:S02]  /*3600*/  ULOP3.LUT UR5, UR6, UR5, URZ, 0x3c, !UPT ;  /* 0x0000000506057292 */ /* 0x000fe4000f8e3cff */
[----:B------:R-:W-:-:S04]  /*3610*/  ULEA UR4, UR4, UR31, 0x3 ;  /* 0x0000001f04047291 */ /* 0x000fc8000f8e18ff */
[----:B-1----:R-:W-:Y:S02]  /*3620*/  IMAD.U32 R2, RZ, RZ, UR5 ;  /* 0x00000005ff027e24 */ /* 0x002fe4000f8e00ff */
[----:B------:R-:W-:-:S03]  /*3630*/  MOV R0, UR4 ;  /* 0x0000000400007c02 */ /* 0x000fc60008000f00 */
[----:B------:R-:W-:-:S07]  /*3640*/  SHF.L.U32 R2, R2, 0x1f, RZ ;  /* 0x0000001f02027819 */ /* 0x000fce00000006ff */
.L_x_50:
[----:B-1----:R1:W2:Y:S02]  /*3650*/  SYNCS.PHASECHK.TRANS64.TRYWAIT P0, [R0+URZ], R2 ;  /* 0x00000002000075a7 */ /* 0x0022a400080011ff */
[----:B--2---:R-:W-:Y:S05]  /*3660*/  @!P0 NANOSLEEP.SYNCS 0x989680 ;  /* 0x009896800000895d */ /* 0x004fea0003900000 */
[----:B------:R-:W2:Y:S02]  /*3670*/  @!P0 SYNCS.PHASECHK.TRANS64 P0, [R0+URZ], R2 ;  /* 0x00000002000085a7 */ /* 0x000ea400080010ff */
[----:B--2---:R-:W-:Y:S05]  /*3680*/  @P0 EXIT ;  /* 0x000000000000094d */ /* 0x004fea0003800000 */
[----:B------:R-:W-:Y:S05]  /*3690*/  BRA `(.L_x_50) ;  /* 0xfffffffc00ec7947 */ /* 0x000fea000383ffff */
.L_x_17:
[----:B------:R-:W2:Y:S02]  /*36a0*/  S2UR UR4, SR_CgaCtaId ;  /* 0x00000000000479c3 */ /* 0x000ea40000008800 */
[----:B--2---:R-:W-:-:S04]  /*36b0*/  UISETP.NE.AND UP0, UPT, UR4, URZ, UPT ;  /* 0x000000ff0400728c */ /* 0x004fc8000bf05270 */
[----:B------:R-:W-:-:S09]  /*36c0*/  UISETP.NE.OR UP0, UPT, UR18, 0x1, UP0 ;  /* 0x000000011200788c */ /* 0x000fd20008705670 */
[----:B------:R-:W-:Y:S05]  /*36d0*/  BRA.U UP0, `(.L_x_51) ;  /* 0x0000000100b47547 */ /* 0x000fea000b800000 */
[----:B------:R-:W2:Y:S01]  /*36e0*/  S2UR UR5, SR_CgaCtaId ;  /* 0x00000000000579c3 */ /* 0x000ea20000008800 */
[----:B------:R-:W-:Y:S01]  /*36f0*/  UMOV UR4, 0x400 ;  /* 0x0000040000047882 */ /* 0x000fe20000000000 */
[----:B------:R-:W-:Y:S01]  /*3700*/  HFMA2 R3, -RZ, RZ, 0, 5.9604644775390625e-08 ;  /* 0x00000001ff037431 */ /* 0x000fe200000001ff */
[----:B------:R-:W-:Y:S01]  /*3710*/  ISETP.NE.AND P0, PT, R0, RZ, PT ;  /* 0x000000ff0000720c */ /* 0x000fe20003f05270 */
[----:B------:R-:W-:Y:S01]  /*3720*/  IMAD.MOV.U32 R8, RZ, RZ, RZ ;  /* 0x000000ffff087224 */ /* 0x000fe200078e00ff */
[----:B--2---:R-:W-:-:S04]  /*3730*/  ULEA UR4, UR5, UR4, 0x18 ;  /* 0x0000000405047291 */ /* 0x004fc8000f8ec0ff */
[----:B------:R-:W-:Y:S02]  /*3740*/  UIADD3 UR5, UPT, UPT, UR4, 0x168, URZ ;  /* 0x0000016804057890 */ /* 0x000fe4000fffe0ff */
[----:B------:R-:W-:Y:S02]  /*3750*/  UIADD3 UR8, UPT, UPT, UR4, 0x160, URZ ;  /* 0x0000016004087890 */ /* 0x000fe4000fffe0ff */
[----:B------:R-:W-:-:S12]  /*3760*/  UPRMT UR5, URZ, 0x654, UR5 ;  /* 0x00000654ff057896 */ /* 0x000fd80008000005 */
.L_x_54:
[----:B------:R-:W-:Y:S01]  /*3770*/  SHF.L.U32 R6, R3, 0x1f, RZ ;  /* 0x0000001f03067819 */ /* 0x000fe200000006ff */
[----:B------:R-:W-:Y:S02]  /*3780*/  IMAD.U32 R4, RZ, RZ, UR8 ;  /* 0x00000008ff047e24 */ /* 0x000fe4000f8e00ff */
[----:B------:R-:W-:Y:S01]  /*3790*/  @!P0 IMAD.MOV.U32 R5, RZ, RZ, 0x10 ;  /* 0x00000010ff058424 */ /* 0x000fe200078e00ff */
[----:B------:R-:W2:Y:S02]  /*37a0*/  SYNCS.PHASECHK.TRANS64.TRYWAIT P1, [UR4+0x168], R6 ;  /* 0x00016806ff0075a7 */ /* 0x000ea40008021104 */
[----:B------:R-:W-:-:S04]  /*37b0*/  PRMT R4, R0, 0x654, R4 ;  /* 0x0000065400047816 */ /* 0x000fc80000000004 */
[----:B------:R-:W-:Y:S01]  /*37c0*/  SEL R2, R4, R2, !P0 ;  /* 0x0000000204027207 */ /* 0x000fe20004000000 */
[----:B--2---:R-:W-:Y:S06]  /*37d0*/  @!P1 BRA `(.L_x_52) ;  /* 0x0000006400609947 */ /* 0x004fec0003800000 */
.L_x_174:
[----:B------:R-:W-:Y:S01]  /*37e0*/  UIADD3 UR6, UPT, UPT, UR4, 0x1a0, URZ ;  /* 0x000001a004067890 */ /* 0x000fe2000fffe0ff */
[----:B------:R3:W-:Y:S01]  /*37f0*/  @!P0 SYNCS.ARRIVE.TRANS64.RED RZ, [R2+URZ], R5 ;  /* 0x0000000502ff89a7 */ /* 0x0007e200080004ff */
[----:B------:R-:W-:Y:S01]  /*3800*/  UIADD3 UR7, UPT, UPT, UR4, 0x160, URZ ;  /* 0x0000016004077890 */ /* 0x000fe2000fffe0ff */
[----:B------:R-:W-:-:S08]  /*3810*/  LOP3.LUT R3, R3, 0x1, RZ, 0x3c, !PT ;  /* 0x0000000103037812 */ /* 0x000fd000078e3cff */
[----:B------:R-:W-:Y:S06]  /*3820*/  UGETNEXTWORKID.BROADCAST [UR6], [UR7] ;  /* 0x00000000060073ca */ /* 0x000fec0008000100 */
[----:B---3--:R-:W-:-:S04]  /*3830*/  SHF.L.U32 R5, R8, 0x1f, RZ ;  /* 0x0000001f08057819 */ /* 0x008fc800000006ff */
[----:B------:R-:W3:Y:S02]  /*3840*/  SYNCS.PHASECHK.TRANS64.TRYWAIT P1, [UR4+0x160], R5 ;  /* 0x00016005ff0075a7 */ /* 0x000ee40008021104 */
[----:B---3--:R-:W-:Y:S05]  /*3850*/  @!P1 BRA `(.L_x_53) ;  /* 0x0000006400589947 */ /* 0x008fea0003800000 */
.L_x_176:
[----:B--2---:R-:W2:Y:S01]  /*3860*/  LDS.128 R4, [UR4+0x1a0] ;  /* 0x0001a004ff047984 */ /* 0x004ea20008000c00 */
[----:B------:R-:W-:Y:S01]  /*3870*/  LOP3.LUT R8, R8, 0x1, RZ, 0x3c, !PT ;  /* 0x0000000108087812 */ /* 0x000fe200078e3cff */
[----:B------:R-:W-:Y:S01]  /*3880*/  @!PT LDS RZ, [RZ] ;  /* 0x00000000fffff984 */ /* 0x000fe20000000800 */
[----:B------:R-:W-:Y:S01]  /*3890*/  @!PT LDS RZ, [RZ] ;  /* 0x00000000fffff984 */ /* 0x000fe20000000800 */
[----:B------:R-:W-:Y:S01]  /*38a0*/  @!PT LDS RZ, [RZ] ;  /* 0x00000000fffff984 */ /* 0x000fe20000000800 */
[----:B------:R-:W-:Y:S01]  /*38b0*/  @!PT LDS RZ, [RZ] ;  /* 0x00000000fffff984 */ /* 0x000fe20000000800 */
[----:B------:R3:W-:Y:S06]  /*38c0*/  MEMBAR.ALL.CTA ;  /* 0x0000000000007992 */ /* 0x0007ec0000008000 */
[----:B---3--:R-:W3:Y:S02]  /*38d0*/  FENCE.VIEW.ASYNC.S ;  /* 0x00000000000073c6 */ /* 0x008ee40000000000 */
[----:B---3--:R-:W-:Y:S01]  /*38e0*/  SYNCS.ARRIVE.TRANS64.RED.A1T0 RZ, [UR5], RZ ;  /* 0x000000ffffff79a7 */ /* 0x008fe20008100405 */
[----:B--2---:R-:W-:-:S13]  /*38f0*/  LOP3.LUT P1, RZ, R6, 0x1, RZ, 0xc0, !PT ;  /* 0x0000000106ff7812 */ /* 0x004fda000782c0ff */
[----:B------:R-:W-:Y:S05]  /*3900*/  @P1 BRA `(.L_x_54) ;  /* 0xfffffffc00981947 */ /* 0x000fea000383ffff */
[----:B------:R-:W-:-:S04]  /*3910*/  SHF.L.U32 R0, R3, 0x1f, RZ ;  /* 0x0000001f03007819 */ /* 0x000fc800000006ff */
[----:B------:R-:W2:Y:S02]  /*3920*/  SYNCS.PHASECHK.TRANS64 P0, [UR4+0x168], R0 ;  /* 0x00016800ff0075a7 */ /* 0x000ea40008001004 */
[----:B-12---:R-:W-:Y:S05]  /*3930*/  @P0 EXIT ;  /* 0x000000000000094d */ /* 0x006fea0003800000 */
[----:B------:R-:W-:-:S07]  /*3940*/  MOV R0, UR4 ;  /* 0x0000000400007c02 */ /* 0x000fce0008000f00 */
.L_x_55:
[----:B-1----:R-:W-:-:S04]  /*3950*/  SHF.L.U32 R2, R3, 0x1f, RZ ;  /* 0x0000001f03027819 */ /* 0x002fc800000006ff */
[----:B------:R1:W2:Y:S03]  /*3960*/  SYNCS.PHASECHK.TRANS64.TRYWAIT P0, [R0+URZ+0x168], R2 ;  /* 0x00016802000075a7 */ /* 0x0002a600080011ff */
[----:B--2---:R-:W-:Y:S05]  /*3970*/  @!P0 NANOSLEEP.SYNCS 0x989680 ;  /* 0x009896800000895d */ /* 0x004fea0003900000 */
[----:B------:R-:W2:Y:S02]  /*3980*/  @!P0 SYNCS.PHASECHK.TRANS64 P0, [R0+URZ+0x168], R2 ;  /* 0x00016802000085a7 */ /* 0x000ea400080010ff */
[----:B--2---:R-:W-:Y:S05]  /*3990*/  @P0 EXIT ;  /* 0x000000000000094d */ /* 0x004fea0003800000 */
[----:B------:R-:W-:Y:S05]  /*39a0*/  BRA `(.L_x_55) ;  /* 0xfffffffc00e87947 */ /* 0x000fea000383ffff */
.L_x_51:
[----:B------:R-:W-:-:S09]  /*39b0*/  UISETP.NE.AND UP0, UPT, UR18, URZ, UPT ;  /* 0x000000ff1200728c */ /* 0x000fd2000bf05270 */
[----:B------:R-:W-:Y:S05]  /*39c0*/  BRA.U UP0, `(.L_x_56) ;  /* 0x0000000d00407547 */ /* 0x000fea000b800000 */
[----:B------:R-:W2:Y:S01]  /*39d0*/  S2UR UR7, SR_CgaCtaId ;  /* 0x00000000000779c3 */ /* 0x000ea20000008800 */
[----:B------:R-:W-:Y:S01]  /*39e0*/  UMOV UR4, 0x40 ;  /* 0x0000004000047882 */ /* 0x000fe20000000000 */
[----:B------:R-:W-:Y:S01]  /*39f0*/  NOP ;  /* 0x0000000000007918 */ /* 0x000fe20000000000 */
[----:B------:R-:W-:Y:S01]  /*3a00*/  UMOV UR6, 0x400 ;  /* 0x0000040000067882 */ /* 0x000fe20000000000 */
[----:B--2---:R-:W-:Y:S02]  /*3a10*/  ULEA UR5, UR7, UR4, 0x18 ;  /* 0x0000000407057291 */ /* 0x004fe4000f8ec0ff */
[----:B------:R-:W-:-:S07]  /*3a20*/  ULEA UR6, UR7, UR6, 0x18 ;  /* 0x0000000607067291 */ /* 0x000fce000f8ec0ff */
[----:B------:R-:W2:Y:S02]  /*3a30*/  LDS.U8 R0, [UR5+0x1c] ;  /* 0x00001c05ff007984 */ /* 0x000ea40008000000 */
[----:B--2---:R-:W-:-:S13]  /*3a40*/  ISETP.NE.AND P0, PT, R0, RZ, PT ;  /* 0x000000ff0000720c */ /* 0x004fda0003f05270 */
[----:B------:R-:W-:Y:S05]  /*3a50*/  @P0 BRA `(.L_x_57) ;  /* 0x0000000000580947 */ /* 0x000fea0003800000 */
[----:B------:R-:W-:-:S13]  /*3a60*/  ELECT P0, URZ, PT ;  /* 0x0000000000ff782f */ /* 0x000fda0003800000 */
[----:B------:R-:W-:Y:S05]  /*3a70*/  @!P0 BRA `(.L_x_58) ;  /* 0x0000000000608947 */ /* 0x000fea0003800000 */
[----:B------:R-:W-:Y:S01]  /*3a80*/  UMOV UR4, 0x10 ;  /* 0x0000001000047882 */ /* 0x000fe20000000000 */
[----:B------:R-:W-:Y:S01]  /*3a90*/  HFMA2 R0, -RZ, RZ, 0, 5.9604644775390625e-08 ;  /* 0x00000001ff007431 */ /* 0x000fe200000001ff */
[----:B------:R-:W-:-:S03]  /*3aa0*/  MOV R2, 0xffff ;  /* 0x0000ffff00027802 */ /* 0x000fc60000000f00 */
[----:B------:R-:W-:Y:S04]  /*3ab0*/  DEPBAR.LE SB2, 0x36 ;  /* 0x0000ad800000791a */ /* 0x000fe80000000000 */
[----:B------:R-:W2:Y:S02]  /*3ac0*/  UTCATOMSWS.FIND_AND_SET.ALIGN UP0, UR4, UR4 ;  /* 0x00000004000475e3 */ /* 0x000ea40008000800 */
[----:B--2---:R-:W-:Y:S01]  /*3ad0*/  MOV R3, UR4 ;  /* 0x0000000400037c02 */ /* 0x004fe20008000f00 */
[----:B------:R-:W-:Y:S06]  /*3ae0*/  BRA.U UP0, `(.L_x_59) ;  /* 0x0000000100187547 */ /* 0x000fec000b800000 */
.L_x_60:
[----:B------:R-:W-:Y:S05]  /*3af0*/  NANOSLEEP 0x64 ;  /* 0x000000640000795d */ /* 0x000fea0003800000 */
[----:B------:R-:W-:-:S05]  /*3b00*/  UMOV UR4, 0x10 ;  /* 0x0000001000047882 */ /* 0x000fca0000000000 */
[----:B------:R-:W-:Y:S04]  /*3b10*/  DEPBAR.LE SB2, 0x36 ;  /* 0x0000ad800000791a */ /* 0x000fe80000000000 */
[----:B------:R-:W2:Y:S02]  /*3b20*/  UTCATOMSWS.FIND_AND_SET.ALIGN UP0, UR4, UR4 ;  /* 0x00000004000475e3 */ /* 0x000ea40008000800 */
[----:B--2---:R-:W-:Y:S01]  /*3b30*/  MOV R3, UR4 ;  /* 0x0000000400037c02 */ /* 0x004fe20008000f00 */
[----:B------:R-:W-:Y:S05]  /*3b40*/  BRA.U !UP0, `(.L_x_60) ;  /* 0xfffffffd08e87547 */ /* 0x000fea000b83ffff */
.L_x_59:
[-C--:B------:R-:W-:Y:S02]  /*3b50*/  SHF.L.U32 R2, R2, R3.reuse, RZ ;  /* 0x0000000302027219 */ /* 0x080fe400000006ff */
[----:B------:R-:W-:Y:S01]  /*3b60*/  SHF.L.U32 R0, R0, R3, RZ ;  /* 0x0000000300007219 */ /* 0x000fe200000006ff */
[----:B------:R-:W-:Y:S02]  /*3b70*/  IMAD.SHL.U32 R3, R3, 0x20, RZ ;  /* 0x0000002003037824 */ /* 0x000fe400078e00ff */
[----:B------:R2:W-:Y:S04]  /*3b80*/  ATOMS.OR RZ, [UR5+0x14], R2 ;  /* 0x00001402ffff798c */ /* 0x0005e8000b000005 */
[----:B------:R2:W-:Y:S04]  /*3b90*/  ATOMS.OR RZ, [UR5+0x18], R0 ;  /* 0x00001800ffff798c */ /* 0x0005e8000b000005 */
[----:B------:R2:W-:Y:S01]  /*3ba0*/  STS [UR6+0x1b0], R3 ;  /* 0x0001b003ff007988 */ /* 0x0005e20008000806 */
[----:B------:R-:W-:Y:S05]  /*3bb0*/  BRA `(.L_x_58) ;  /* 0x0000000000107947 */ /* 0x000fea0003800000 */
.L_x_57:
[----:B------:R-:W-:Y:S02]  /*3bc0*/  MOV R0, 0xffffffff ;  /* 0xffffffff00007802 */ /* 0x000fe40000000f00 */
[----:B------:R-:W-:-:S03]  /*3bd0*/  MOV R2, 0x3c00 ;  /* 0x00003c0000027802 */ /* 0x000fc60000000f00 */
[----:B------:R2:W-:Y:S04]  /*3be0*/  STS [UR6+0x1b0], R0 ;  /* 0x0001b000ff007988 */ /* 0x0005e80008000806 */
[----:B-12--5:R-:W-:Y:S05]  /*3bf0*/  CALL.REL.NOINC `($__internal_1_$__cuda_sm10x_tcgen05_guardrail_trap_phase_invalid_during_alloc) ;  /* 0x0000006800647944 */ /* 0x026fea0003c00000 */
.L_x_58:
[----:B------:R-:W-:Y:S05]  /*3c00*/  WARPSYNC.ALL ;  /* 0x0000000000007948 */ /* 0x000fea0003800000 */
[----:B------:R-:W3:Y:S01]  /*3c10*/  S2UR UR4, SR_CgaCtaId ;  /* 0x00000000000479c3 */ /* 0x000ee20000008800 */
[----:B------:R-:W-:Y:S01]  /*3c20*/  UMOV UR19, 0x400 ;  /* 0x0000040000137882 */ /* 0x000fe20000000000 */
[----:B------:R-:W-:-:S06]  /*3c30*/  NOP ;  /* 0x0000000000007918 */ /* 0x000fcc0000000000 */
[----:B------:R-:W-:Y:S06]  /*3c40*/  BAR.ARV 0x6, 0xa0 ;  /* 0x0182800000007b1d */ /* 0x000fec0000002000 */
[----:B------:R-:W4:Y:S01]  /*3c50*/  LDCU UR5, c[0x0][0x390] ;  /* 0x00007200ff0577ac */ /* 0x000f220008000800 */
[----:B------:R-:W-:Y:S01]  /*3c60*/  IMAD.MOV.U32 R10, RZ, RZ, 0x1 ;  /* 0x00000001ff0a7424 */ /* 0x000fe200078e00ff */
[----:B------:R-:W-:Y:S01]  /*3c70*/  CS2R R8, SRZ ;  /* 0x0000000000087805 */ /* 0x000fe2000001ff00 */
[----:B------:R-:W1:Y:S01]  /*3c80*/  LDCU UR7, c[0x0][0x390] ;  /* 0x00007200ff0777ac */ /* 0x000e620008000800 */
[----:B------:R-:W-:Y:S01]  /*3c90*/  UMOV UR22, URZ ;  /* 0x000000ff00167c82 */ /* 0x000fe20008000000 */
[----:B------:R-:W-:Y:S01]  /*3ca0*/  UMOV UR16, URZ ;  /* 0x000000ff00107c82 */ /* 0x000fe20008000000 */
[----:B---3--:R-:W-:Y:S01]  /*3cb0*/  ULEA UR19, UR4, UR19, 0x18 ;  /* 0x0000001304137291 */ /* 0x008fe2000f8ec0ff */
[----:B------:R-:W-:Y:S01]  /*3cc0*/  UMOV UR26, 0x0 ;  /* 0x00000000001a7882 */ /* 0x000fe20000000000 */
[----:B------:R-:W-:-:S02]  /*3cd0*/  UMOV UR27, 0x4218010 ;  /* 0x04218010001b7882 */ /* 0x000fc40000000000 */
[----:B------:R-:W-:Y:S02]  /*3ce0*/  UIADD3 UR20, UPT, UPT, UR19, 0x15400, URZ ;  /* 0x0001540013147890 */ /* 0x000fe4000fffe0ff */
[----:B------:R-:W-:Y:S02]  /*3cf0*/  UIADD3 UR6, UPT, UPT, UR19, 0x4400, URZ ;  /* 0x0000440013067890 */ /* 0x000fe4000fffe0ff */
[----:B----4-:R-:W-:Y:S01]  /*3d00*/  UIADD3 UR5, UPT, UPT, UR5, 0x1f, URZ ;  /* 0x0000001f05057890 */ /* 0x010fe2000fffe0ff */
[----:B------:R-:W2:Y:S01]  /*3d10*/  LDS R11, [UR19+0x1b0] ;  /* 0x0001b013ff0b7984 */ /* 0x000ea20008000800 */
[----:B------:R-:W-:Y:S02]  /*3d20*/  USHF.R.U32.HI UR20, URZ, 0x4, UR20 ;  /* 0x00000004ff147899 */ /* 0x000fe40008011614 */
[----:B------:R-:W-:Y:S02]  /*3d30*/  USHF.R.S32.HI UR4, URZ, 0x1f, UR5 ;  /* 0x0000001fff047899 */ /* 0x000fe40008011405 */
[----:B------:R-:W-:-:S02]  /*3d40*/  UIADD3 UR29, UPT, UPT, UR19, 0x168, URZ ;  /* 0x00000168131d7890 */ /* 0x000fc4000fffe0ff */
[----:B------:R-:W-:Y:S02]  /*3d50*/  ULEA.HI UR4, UR4, UR5, URZ, 0x5 ;  /* 0x0000000504047291 */ /* 0x000fe4000f8f28ff */
[----:B------:R-:W-:Y:S02]  /*3d60*/  USHF.R.U32.HI UR6, URZ, 0x4, UR6 ;  /* 0x00000004ff067899 */ /* 0x000fe40008011606 */
[----:B------:R-:W-:Y:S02]  /*3d70*/  USHF.R.S32.HI UR28, URZ, 0x5, UR4 ;  /* 0x00000005ff1c7899 */ /* 0x000fe40008011404 */
[----:B------:R-:W-:Y:S02]  /*3d80*/  ULOP3.LUT UR20, UR20, 0x3fff, URZ, 0xc0, !UPT ;  /* 0x00003fff14147892 */ /* 0x000fe4000f8ec0ff */
[----:B------:R-:W-:Y:S02]  /*3d90*/  UISETP.LT.AND UP0, UPT, UR28, 0x1, UPT ;  /* 0x000000011c00788c */ /* 0x000fe4000bf01270 */
[----:B------:R-:W-:-:S02]  /*3da0*/  UPRMT UR29, URZ, 0x654, UR29 ;  /* 0x00000654ff1d7896 */ /* 0x000fc4000800001d */
[----:B------:R-:W-:Y:S02]  /*3db0*/  USEL UR30, UR28, 0x1, !UP0 ;  /* 0x000000011c1e7887 */ /* 0x000fe4000c000000 */
[----:B------:R-:W-:Y:S02]  /*3dc0*/  ULOP3.LUT UR21, UR6, 0x3fff, URZ, 0xc0, !UPT ;  /* 0x00003fff06157892 */ /* 0x000fe4000f8ec0ff */
[----:B------:R-:W-:Y:S02]  /*3dd0*/  ULOP3.LUT UR20, UR20, 0x1000000, URZ, 0xfc, !UPT ;  /* 0x0100000014147892 */ /* 0x000fe4000f8efcff */
[----:B------:R-:W-:Y:S02]  /*3de0*/  UIADD3 UR30, UPT, UPT, -UR30, URZ, URZ ;  /* 0x000000ff1e1e7290 */ /* 0x000fe4000fffe1ff */
[----:B-1----:R-:W-:Y:S01]  /*3df0*/  UISETP.GE.AND UP4, UPT, UR7, 0x1, UPT ;  /* 0x000000010700788c */ /* 0x002fe2000bf86270 */
[----:B------:R-:W-:Y:S01]  /*3e00*/  UMOV UR24, 0x0 ;  /* 0x0000000000187882 */ /* 0x000fe20000000000 */
[----:B------:R-:W-:Y:S01]  /*3e10*/  UMOV UR25, 0x4218010 ;  /* 0x0421801000197882 */ /* 0x000fe20000000000 */
[C---:B--2---:R-:W-:Y:S01]  /*3e20*/  VIADD R3, R11.reuse, 0x80 ;  /* 0x000000800b037836 */ /* 0x044fe20000000000 */
[----:B------:R-:W-:-:S04]  /*3e30*/  LOP3.LUT R2, R11, 0xffff, RZ, 0xc0, !PT ;  /* 0x0000ffff0b027812 */ /* 0x000fc800078ec0ff */
[----:B------:R-:W-:-:S05]  /*3e40*/  LOP3.LUT R3, R3, 0xffff, RZ, 0xc0, !PT ;  /* 0x0000ffff03037812 */ /* 0x000fca00078ec0ff */
[----:B------:R1:W-:Y:S02]  /*3e50*/  STL.64 [R1], R2 ;  /* 0x0000000201007387 */ /* 0x0003e40000100a00 */
.L_x_67:
[----:B-1----:R-:W-:-:S04]  /*3e60*/  SHF.L.U32 R2, R9, 0x1f, RZ ;  /* 0x0000001f09027819 */ /* 0x002fc800000006ff */
[----:B------:R-:W1:Y:S02]  /*3e70*/  SYNCS.PHASECHK.TRANS64.TRYWAIT P0, [UR19+0x160], R2 ;  /* 0x00016002ff0075a7 */ /* 0x000e640008001113 */
[----:B-12-4-:R-:W-:Y:S05]  /*3e80*/  @!P0 BRA `(.L_x_61) ;  /* 0x0000005c00e48947 */ /* 0x016fea0003800000 */
.L_x_178:
[----:B------:R-:W2:Y:S01]  /*3e90*/  LDS.128 R4, [UR19+0x1a0] ;  /* 0x0001a013ff047984 */ /* 0x000ea20008000c00 */
[----:B------:R-:W-:Y:S01]  /*3ea0*/  ULEA UR23, UR22, UR19, 0x3 ;  /* 0x0000001316177291 */ /* 0x000fe2000f8e18ff */
[----:B-1----:R-:W-:Y:S01]  /*3eb0*/  SHF.L.U32 R2, R10, 0x1f, RZ ;  /* 0x0000001f0a027819 */ /* 0x002fe200000006ff */
[----:B------:R-:W-:Y:S01]  /*3ec0*/  @!PT LDS RZ, [RZ] ;  /* 0x00000000fffff984 */ /* 0x000fe20000000800 */
[----:B------:R-:W-:Y:S01]  /*3ed0*/  @!PT LDS RZ, [RZ] ;  /* 0x00000000fffff984 */ /* 0x000fe20000000800 */
[----:B------:R-:W-:Y:S01]  /*3ee0*/  @!PT LDS RZ, [RZ] ;  /* 0x00000000fffff984 */ /* 0x000fe20000000800 */
[----:B------:R-:W-:Y:S01]  /*3ef0*/  @!PT LDS RZ, [RZ] ;  /* 0x00000000fffff984 */ /* 0x000fe20000000800 */
[----:B------:R1:W-:Y:S06]  /*3f00*/  MEMBAR.ALL.CTA ;  /* 0x0000000000007992 */ /* 0x0003ec0000008000 */
[----:B-1----:R-:W1:Y:S02]  /*3f10*/  FENCE.VIEW.ASYNC.S ;  /* 0x00000000000073c6 */ /* 0x002e640000000000 */
[----:B-1----:R-:W-:Y:S01]  /*3f20*/  SYNCS.ARRIVE.TRANS64.RED.A1T0 RZ, [UR29], RZ ;  /* 0x000000ffffff79a7 */ /* 0x002fe2000810041d */
[----:B------:R-:W1:Y:S02]  /*3f30*/  SYNCS.PHASECHK.TRANS64.TRYWAIT P0, [UR23+0x180], R2 ;  /* 0x00018002ff0075a7 */ /* 0x000e640008001117 */
[----:B-12---:R-:W-:Y:S05]  /*3f40*/  @!P0 BRA `(.L_x_62) ;  /* 0x0000005c00cc8947 */ /* 0x006fea0003800000 */
.L_x_180:
[----:B------:R-:W-:Y:S05]  /*3f50*/  BRA.U !UP4, `(.L_x_63) ;  /* 0x000000010cc87547 */ /* 0x000fea000b800000 */
[----:B-1----:R-:W-:Y:S01]  /*3f60*/  IMAD.U32 R0, RZ, RZ, UR22 ;  /* 0x00000016ff007e24 */ /* 0x002fe2000f8e00ff */
[----:B------:R-:W-:-:S04]  /*3f70*/  ULEA UR4, UR16, UR19, 0x3 ;  /* 0x0000001310047291 */ /* 0x000fc8000f8e18ff */
[----:B------:R-:W-:-:S05]  /*3f80*/  LEA R0, R0, R1, 0x2 ;  /* 0x0000000100007211 */ /* 0x000fca00078e10ff */
[----:B------:R1:W5:Y:S01]  /*3f90*/  LDL R2, [R0] ;  /* 0x0000000000027983 */ /* 0x0003620000100800 */
[----:B------:R-:W-:Y:S01]  /*3fa0*/  UPLOP3.LUT UP2, UPT, UPT, UPT, UPT, 0x40, 0x4 ;  /* 0x000000000004789c */ /* 0x000fe20003f4e870 */
[----:B------:R-:W-:Y:S01]  /*3fb0*/  UMOV UR18, UR30 ;  /* 0x0000001e00127c82 */ /* 0x000fe20008000000 */
[----:B------:R-:W-:Y:S01]  /*3fc0*/  UMOV UR17, UR28 ;  /* 0x0000001c00117c82 */ /* 0x000fe20008000000 */
[----:B------:R-:W-:Y:S01]  /*3fd0*/  UMOV UR5, UR16 ;  /* 0x0000001000057c82 */ /* 0x000fe20008000000 */
[----:B-1----:R-:W-:-:S04]  /*3fe0*/  SHF.L.U32 R0, R8, 0x1f, RZ ;  /* 0x0000001f08007819 */ /* 0x002fc800000006ff */
[----:B------:R1:W2:Y:S03]  /*3ff0*/  SYNCS.PHASECHK.TRANS64.TRYWAIT P1, [UR4], R0 ;  /* 0x00000000ff0075a7 */ /* 0x0002a60008021104 */
.L_x_66:
[----:B------:R-:W-:Y:S02]  /*4000*/  UIADD3 UR18, UPT, UPT, UR18, 0x1, URZ ;  /* 0x0000000112127890 */ /* 0x000fe4000fffe0ff */
[----:B------:R-:W-:Y:S02]  /*4010*/  ULEA UR15, UR5, UR19, 0x3 ;  /* 0x00000013050f7291 */ /* 0x000fe4000f8e18ff */
[----:B------:R-:W-:Y:S01]  /*4020*/  UISETP.NE.AND UP3, UPT, UR18, URZ, UPT ;  /* 0x000000ff1200728c */ /* 0x000fe2000bf65270 */
[----:B--234-:R-:W-:Y:S10]  /*4030*/  @P1 BRA `(.L_x_64) ;  /* 0x00000000000c1947 */ /* 0x01cff40003800000 */
[----:B------:R-:W-:Y:S04]  /*4040*/  SHF.L.U32 R3, R8, 0x1f, RZ ;  /* 0x0000001f08037819 */ /* 0x000fe800000006ff */
[----:B------:R-:W2:Y:S02]  /*4050*/  SYNCS.PHASECHK.TRANS64.TRYWAIT P0, [UR15], R3 ;  /* 0x00000003ff0075a7 */ /* 0x000ea4000800110f */
[----:B--2---:R-:W-:Y:S05]  /*4060*/  @!P0 BRA `(.L_x_65) ;  /* 0x0000005c009c8947 */ /* 0x004fea0003800000 */
.L_x_64:
[----:B------:R-:W-:Y:S01]  /*4070*/  UISETP.NE.AND UP0, UPT, UR17, 0x1, UPT ;  /* 0x000000011100788c */ /* 0x000fe2000bf05270 */
[----:B------:R-:W-:Y:S01]  /*4080*/  PLOP3.LUT P1, PT, PT, PT, PT, 0x80, 0x8 ;  /* 0x000000000008781c */ /* 0x000fe20003f2f070 */
[----:B------:R-:W-:Y:S02]  /*4090*/  UIADD3 UR4, UPT, UPT, UR5, 0x1, URZ ;  /* 0x0000000105047890 */ /* 0x000fe4000fffe0ff */
[----:B------:R-:W-:Y:S02]  /*40a0*/  ULEA UR10, UR5, UR21, 0x8 ;  /* 0x00000015050a7291 */ /* 0x000fe4000f8e40ff */
[----:B------:R-:W-:Y:S01]  /*40b0*/  UISETP.NE.AND UP1, UPT, UR4, 0x11, UPT ;  /* 0x000000110400788c */ /* 0x000fe2000bf25270 */
[----:B------:R-:W-:Y:S01]  /*40c0*/  PLOP3.LUT P0, PT, PT, PT, UP0, 0x80, 0x8 ;  /* 0x000000000008781c */ /* 0x000fe20003f0f008 */
[----:B------:R-:W-:Y:S02]  /*40d0*/  ULEA UR8, UR5, UR20, 0x9 ;  /* 0x0000001405087291 */ /* 0x000fe4000f8e48ff */
[----:B------:R-:W-:Y:S02]  /*40e0*/  USEL UR6, URZ, 0x1, UP1 ;  /* 0x00000001ff067887 */ /* 0x000fe40008800000 */
[----:B------:R-:W-:Y:S02]  /*40f0*/  USEL UR16, UR4, URZ, UP1 ;  /* 0x000000ff04107287 */ /* 0x000fe40008800000 */
[----:B------:R-:W-:Y:S02]  /*4100*/  UIADD3 UR12, UPT, UPT, UR10, 0x80, URZ ;  /* 0x000000800a0c7890 */ /* 0x000fe4000fffe0ff */
[----:B------:R-:W-:Y:S01]  /*4110*/  @UP0 ULEA UR4, UR16, UR19, 0x3 ;  /* 0x0000001310040291 */ /* 0x000fe2000f8e18ff */
[----:B------:R-:W-:Y:S01]  /*4120*/  LOP3.LUT R8, R8, UR6, RZ, 0x3c, !PT ;  /* 0x0000000608087c12 */ /* 0x000fe2000f8e3cff */
[----:B------:R-:W-:Y:S01]  /*4130*/  UIADD3 UR6, UPT, UPT, UR8, 0x80, URZ ;  /* 0x0000008008067890 */ /* 0x000fe2000fffe0ff */
[----:B------:R-:W-:Y:S02]  /*4140*/  UMOV UR11, 0x40004040 ;  /* 0x40004040000b7882 */ /* 0x000fe40000000000 */
[----:B-1----:R-:W-:Y:S01]  /*4150*/  @P0 SHF.L.U32 R0, R8, 0x1f, RZ ;  /* 0x0000001f08000819 */ /* 0x002fe200000006ff */
[----:B------:R-:W-:Y:S01]  /*4160*/  UMOV UR9, 0x40004040 ;  /* 0x4000404000097882 */ /* 0x000fe20000000000 */
[----:B------:R-:W-:Y:S01]  /*4170*/  UMOV UR13, 0x40004040 ;  /* 0x40004040000d7882 */ /* 0x000fe20000000000 */
[----:B------:R-:W-:Y:S01]  /*4180*/  UMOV UR7, 0x40004040 ;  /* 0x4000404000077882 */ /* 0x000fe20000000000 */
[----:B------:R3:W4:Y:S01]  /*4190*/  @P0 SYNCS.PHASECHK.TRANS64.TRYWAIT P1, [UR4], R0 ;  /* 0x00000000ff0005a7 */ /* 0x0007220008021104 */
[----:B------:R-:W-:Y:S11]  /*41a0*/  ELECT P0, URZ, PT ;  /* 0x0000000000ff782f */ /* 0x000ff60003800000 */
[----:B------:R-:W-:Y:S02]  /*41b0*/  @!UPT UIADD3 URZ, UPT, UPT, URZ, URZ, URZ ;  /* 0x000000fffffff290 */ /* 0x000fe4000fffe0ff */
[C---:B-----5:R-:W-:Y:S02]  /*41c0*/  @P0 R2UR.BROADCAST UR5, R2.reuse ;  /* 0x00000000020502ca */ /* 0x060fe400008e0000 */
[----:B------:R-:W-:Y:S11]  /*41d0*/  ELECT P0, URZ, PT ;  /* 0x0000000000ff782f */ /* 0x000ff60003800000 */
[----:B------:R-:W-:Y:S02]  /*41e0*/  @!UPT UIADD3 URZ, UPT, UPT, URZ, URZ, URZ ;  /* 0x000000fffffff290 */ /* 0x000fe4000fffe0ff */
[----:B------:R-:W-:Y:S01]  /*41f0*/  @P0 R2UR.BROADCAST UR14, R2 ;  /* 0x00000000020e02ca */ /* 0x000fe200008e0000 */
[----:B------:R-:W-:Y:S02]  /*4200*/  UIADD3 UR4, UPT, UPT, UR15, 0x88, URZ ;  /* 0x000000880f047890 */ /* 0x000fe4000fffe0ff */
[----:B------:R-:W-:Y:S01]  /*4210*/  UIADD3 UR17, UPT, UPT, UR17, -0x1, URZ ;  /* 0xffffffff11117890 */ /* 0x000fe2000fffe0ff */
[----:B------:R1:W-:Y:S01]  /*4220*/  UTCHMMA gdesc[UR10], gdesc[UR8], tmem[UR5], tmem[UR26], idesc[UR27], UP2 ;  /* 0x00ff1a080a0075ea */ /* 0x0003e20009000005 */
[----:B------:R-:W-:Y:S08]  /*4230*/  UPLOP3.LUT UP2, UPT, UPT, UPT, UPT, 0x80, 0x8 ;  /* 0x000000000008789c */ /* 0x000ff00003f4f070 */
[----:B------:R3:W-:Y:S01]  /*4240*/  UTCHMMA gdesc[UR12], gdesc[UR6], tmem[UR14], tmem[UR24], idesc[UR25], UPT ;  /* 0x00ff18060c0075ea */ /* 0x0007e2000b80000e */
[----:B------:R3:W-:Y:S01]  /*4250*/  UTCBAR [UR4], URZ ;  /* 0x000000ff040073e9 */ /* 0x0007e200080000ff */
[----:B-1----:R-:W-:Y:S01]  /*4260*/  UMOV UR5, UR16 ;  /* 0x0000001000057c82 */ /* 0x002fe20008000000 */
[----:B------:R-:W-:Y:S05]  /*4270*/  BRA.U UP3, `(.L_x_66) ;  /* 0xfffffffd03607547 */ /* 0x000fea000b83ffff */
.L_x_63:
[----:B---3--:R-:W-:Y:S01]  /*4280*/  UIADD3 UR4, UPT, UPT, UR22, 0x1, URZ ;  /* 0x0000000116047890 */ /* 0x008fe2000fffe0ff */
[----:B------:R-:W-:Y:S01]  /*4290*/  LOP3.LUT P0, RZ, R6, 0x1, RZ, 0xc0, !PT ;  /* 0x0000000106ff7812 */ /* 0x000fe2000780c0ff */
[----:B------:R-:W-:Y:S01]  /*42a0*/  UIADD3 UR5, UPT, UPT, UR23, 0x170, URZ ;  /* 0x0000017017057890 */ /* 0x000fe2000fffe0ff */
[----:B------:R-:W-:Y:S01]  /*42b0*/  LOP3.LUT R9, R9, 0x1, RZ, 0x3c, !PT ;  /* 0x0000000109097812 */ /* 0x000fe200078e3cff */
[----:B------:R-:W-:-:S04]  /*42c0*/  UISETP.NE.AND UP0, UPT, UR4, 0x2, UPT ;  /* 0x000000020400788c */ /* 0x000fc8000bf05270 */
[----:B------:R-:W-:Y:S02]  /*42d0*/  USEL UR6, URZ, 0x1, UP0 ;  /* 0x00000001ff067887 */ /* 0x000fe40008000000 */
[----:B------:R-:W-:Y:S01]  /*42e0*/  USEL UR22, UR4, URZ, UP0 ;  /* 0x000000ff04167287 */ /* 0x000fe20008000000 */
[----:B------:R2:W-:Y:S03]  /*42f0*/  UTCBAR [UR5], URZ ;  /* 0x000000ff050073e9 */ /* 0x0005e600080000ff */
[----:B------:R-:W-:Y:S01]  /*4300*/  LOP3.LUT R10, R10, UR6, RZ, 0x3c, !PT ;  /* 0x000000060a0a7c12 */ /* 0x000fe2000f8e3cff */
[----:B------:R-:W-:Y:S07]  /*4310*/  @P0 BRA `(.L_x_67) ;  /* 0xfffffff800d00947 */ /* 0x000fee000383ffff */
[----:B------:R-:W3:Y:S01]  /*4320*/  S2UR UR6, SR_CgaCtaId ;  /* 0x00000000000679c3 */ /* 0x000ee20000008800 */
[----:B------:R-:W-:Y:S01]  /*4330*/  ELECT P0, URZ, PT ;  /* 0x0000000000ff782f */ /* 0x000fe20003800000 */
[----:B-1----:R-:W-:Y:S01]  /*4340*/  IMAD.MOV.U32 R0, RZ, RZ, 0x1 ;  /* 0x00000001ff007424 */ /* 0x002fe200078e00ff */
[----:B------:R-:W-:Y:S01]  /*4350*/  UIADD3 UR19, UPT, UPT, UR19, 0x180, URZ ;  /* 0x0000018013137890 */ /* 0x000fe2000fffe0ff */
[----:B------:R-:W-:Y:S01]  /*4360*/  SHF.L.U32 R2, R10, 0x1f, RZ ;  /* 0x0000001f0a027819 */ /* 0x000fe200000006ff */
[----:B------:R-:W-:-:S03]  /*4370*/  UMOV UR4, 0x40 ;  /* 0x0000004000047882 */ /* 0x000fc60000000000 */
[----:B------:R-:W-:Y:S01]  /*4380*/  UVIRTCOUNT.DEALLOC.SMPOOL 0x80 ;  /* 0x000000800000784c */ /* 0x000fe20000000000 */
[----:B---3--:R-:W-:Y:S02]  /*4390*/  ULEA UR6, UR6, UR4, 0x18 ;  /* 0x0000000406067291 */ /* 0x008fe4000f8ec0ff */
[----:B------:R-:W-:-:S07]  /*43a0*/  ULEA UR4, UR22, UR19, 0x3 ;  /* 0x0000001316047291 */ /* 0x000fce000f8e18ff */
[----:B------:R1:W-:Y:S02]  /*43b0*/  @P0 STS.U8 [UR6+0x1c], R0 ;  /* 0x00001c00ff000988 */ /* 0x0003e40008000006 */
[----:B------:R-:W3:Y:S02]  /*43c0*/  SYNCS.PHASECHK.TRANS64.TRYWAIT P0, [UR4], R2 ;  /* 0x00000002ff0075a7 */ /* 0x000ee40008001104 */
[----:B-1-3--:R-:W-:Y:S05]  /*43d0*/  @!P0 BRA `(.L_x_68) ;  /* 0x0000005800d88947 */ /* 0x00afea0003800000 */
.L_x_183:
[----:B------:R-:W-:-:S04]  /*43e0*/  UIADD3 UR4, UPT, UPT, UR22, 0x1, URZ ;  /* 0x0000000116047890 */ /* 0x000fc8000fffe0ff */
[----:B------:R-:W-:-:S04]  /*43f0*/  UISETP.NE.AND UP0, UPT, UR4, 0x2, UPT ;  /* 0x000000020400788c */ /* 0x000fc8000bf05270 */
[----:B--2---:R-:W-:Y:S02]  /*4400*/  USEL UR5, URZ, 0x1, UP0 ;  /* 0x00000001ff057887 */ /* 0x004fe40008000000 */
[----:B------:R-:W-:-:S04]  /*4410*/  USEL UR4, UR4, URZ, UP0 ;  /* 0x000000ff04047287 */ /* 0x000fc80008000000 */
[----:B------:R-:W-:Y:S01]  /*4420*/  ULEA UR4, UR4, UR19, 0x3 ;  /* 0x0000001304047291 */ /* 0x000fe2000f8e18ff */
[----:B-1----:R-:W-:-:S04]  /*4430*/  LOP3.LUT R2, R10, UR5, RZ, 0x3c, !PT ;  /* 0x000000050a027c12 */ /* 0x002fc8000f8e3cff */
[----:B------:R-:W-:-:S04]  /*4440*/  SHF.L.U32 R2, R2, 0x1f, RZ ;  /* 0x0000001f02027819 */ /* 0x000fc800000006ff */
[----:B------:R-:W1:Y:S02]  /*4450*/  SYNCS.PHASECHK.TRANS64.TRYWAIT P0, [UR4], R2 ;  /* 0x00000002ff0075a7 */ /* 0x000e640008001104 */
[----:B-1----:R-:W-:Y:S05]  /*4460*/  @!P0 BRA `(.L_x_69) ;  /* 0x0000005800cc8947 */ /* 0x002fea0003800000 */
.L_x_185:
[----:B------:R-:W-:Y:S01]  /*4470*/  NOP ;  /* 0x0000000000007918 */ /* 0x000fe20000000000 */
[----:B-1----:R-:W1:Y:S01]  /*4480*/  LDS R0, [UR6+0x14] ;  /* 0x00001406ff007984 */ /* 0x002e620008000800 */
[----:B------:R-:W-:Y:S01]  /*4490*/  LOP3.LUT R3, R11, 0xffff, RZ, 0xc0, !PT ;  /* 0x0000ffff0b037812 */ /* 0x000fe200078ec0ff */
[----:B------:R-:W-:-:S03]  /*44a0*/  IMAD.MOV.U32 R2, RZ, RZ, 0xffff ;  /* 0x0000ffffff027424 */ /* 0x000fc600078e00ff */
[----:B------:R-:W-:-:S04]  /*44b0*/  SHF.R.U32.HI R3, RZ, 0x5, R3 ;  /* 0x00000005ff037819 */ /* 0x000fc80000011603 */
[----:B------:R-:W-:-:S04]  /*44c0*/  SHF.L.U32 R2, R2, R3, RZ ;  /* 0x0000000302027219 */ /* 0x000fc800000006ff */
[----:B-1----:R-:W-:-:S04]  /*44d0*/  LOP3.LUT R0, R0, R2, RZ, 0xc0, !PT ;  /* 0x0000000200007212 */ /* 0x002fc800078ec0ff */
[----:B------:R-:W-:Y:S01]  /*44e0*/  ISETP.NE.AND P0, PT, R0, R2, PT ;  /* 0x000000020000720c */ /* 0x000fe20003f05270 */
[----:B------:R-:W-:-:S05]  /*44f0*/  IMAD.MOV.U32 R0, RZ, RZ, 0x1 ;  /* 0x00000001ff007424 */ /* 0x000fca00078e00ff */
[----:B------:R-:W-:-:S07]  /*4500*/  SHF.L.U32 R0, R0, R3, RZ ;  /* 0x0000000300007219 */ /* 0x000fce00000006ff */
[----:B------:R-:W-:Y:S05]  /*4510*/  @P0 BRA `(.L_x_70) ;  /* 0x00000000005c0947 */ /* 0x000fea0003800000 */
[----:B------:R-:W1:Y:S02]  /*4520*/  LDS R3, [UR6+0x18] ;  /* 0x00001806ff037984 */ /* 0x000e640008000800 */
[----:B-1----:R-:W-:-:S04]  /*4530*/  LOP3.LUT R3, R3, R0, RZ, 0xc0, !PT ;  /* 0x0000000003037212 */ /* 0x002fc800078ec0ff */
[----:B------:R-:W-:-:S13]  /*4540*/  ISETP.NE.AND P0, PT, R3, R0, PT ;  /* 0x000000000300720c */ /* 0x000fda0003f05270 */
[----:B------:R-:W-:Y:S05]  /*4550*/  @P0 BRA `(.L_x_71) ;  /* 0x0000000000400947 */ /* 0x000fea0003800000 */
[----:B------:R-:W-:Y:S01]  /*4560*/  R2UR UR4, R2 ;  /* 0x00000000020472ca */ /* 0x000fe200000e0000 */
[----:B------:R-:W1:Y:S01]  /*4570*/  S2R R3, SR_LANEID ;  /* 0x0000000000037919 */ /* 0x000e620000000000 */
[----:B------:R-:W-:-:S04]  /*4580*/  LOP3.LUT R0, RZ, R0, RZ, 0x33, !PT ;  /* 0x00000000ff007212 */ /* 0x000fc800078e33ff */
[----:B------:R-:W2:Y:S07]  /*4590*/  REDUX UR7, R0 ;  /* 0x00000000000773c4 */ /* 0x000eae0000000000 */
[----:B------:R-:W-:-:S03]  /*45a0*/  ULOP3.LUT UR5, URZ, UR4, URZ, 0x33, !UPT ;  /* 0x00000004ff057292 */ /* 0x000fc6000f8e33ff */
[----:B------:R-:W-:Y:S02]  /*45b0*/  VOTEU.ANY UR4, UPT, PT ;  /* 0x0000000000047886 */ /* 0x000fe400038e0100 */
[----:B------:R-:W-:Y:S01]  /*45c0*/  UFLO.U32 UR4, UR4 ;  /* 0x00000004000472bd */ /* 0x000fe200080e0000 */
[----:B------:R-:W-:-:S04]  /*45d0*/  IMAD.U32 R2, RZ, RZ, UR5 ;  /* 0x00000005ff027e24 */ /* 0x000fc8000f8e00ff */
[----:B------:R-:W3:Y:S02]  /*45e0*/  REDUX UR8, R2 ;  /* 0x00000000020873c4 */ /* 0x000ee40000000000 */
[----:B------:R1:W-:Y:S01]  /*45f0*/  UTCATOMSWS.AND URZ, UR5 ;  /* 0x0000000500ff79e3 */ /* 0x0003e20008000000 */
[----:B--2---:R-:W-:Y:S01]  /*4600*/  IMAD.U32 R0, RZ, RZ, UR7 ;  /* 0x00000007ff007e24 */ /* 0x004fe2000f8e00ff */
[----:B-1----:R-:W-:Y:S01]  /*4610*/  ISETP.EQ.U32.AND P0, PT, R3, UR4, PT ;  /* 0x0000000403007c0c */ /* 0x002fe2000bf02070 */
[----:B---3--:R-:W-:-:S12]  /*4620*/  IMAD.U32 R2, RZ, RZ, UR8 ;  /* 0x00000008ff027e24 */ /* 0x008fd8000f8e00ff */
[----:B------:R1:W-:Y:S04]  /*4630*/  @P0 ATOMS.AND RZ, [UR6+0x14], R2 ;  /* 0x00001402ffff098c */ /* 0x0003e8000a800006 */
[----:B------:R1:W-:Y:S01]  /*4640*/  @P0 ATOMS.AND RZ, [UR6+0x18], R0 ;  /* 0x00001800ffff098c */ /* 0x0003e2000a800006 */
[----:B------:R-:W-:Y:S05]  /*4650*/  BRA `(.L_x_72) ;  /* 0x0000000000147947 */ /* 0x000fea0003800000 */
.L_x_71:
[----:B------:R-:W-:Y:S02]  /*4660*/  MOV R2, 0x4680 ;  /* 0x0000468000027802 */ /* 0x000fe40000000f00 */
[----:B----45:R-:W-:Y:S05]  /*4670*/  CALL.REL.NOINC `($__internal_0_$__cuda_sm10x_tcgen05_guardrail_trap_col_being_dealloced_not_returned_by_alloc) ;  /* 0x0000005c00b87944 */ /* 0x030fea0003c00000 */
[----:B------:R-:W-:Y:S05]  /*4680*/  BRA `(.L_x_72) ;  /* 0x0000000000087947 */ /* 0x000fea0003800000 */
.L_x_70:
[----:B------:R-:W-:Y:S02]  /*4690*/  MOV R2, 0x46b0 ;  /* 0x000046b000027802 */ /* 0x000fe40000000f00 */
[----:B----45:R-:W-:Y:S05]  /*46a0*/  CALL.REL.NOINC `($__internal_2_$__cuda_sm10x_tcgen05_guardrail_trap_unallocated_columns_being_dealloced) ;  /* 0x0000005c00c47944 */ /* 0x030fea0003c00000 */
.L_x_72:
[----:B------:R-:W-:Y:S01]  /*46b0*/  NOP ;  /* 0x0000000000007918 */ /* 0x000fe20000000000 */
[----:B------:R-:W-:Y:S05]  /*46c0*/  EXIT ;  /* 0x000000000000794d */ /* 0x000fea0003800000 */
.L_x_56:
[----:B------:R-:W2:Y:S01]  /*46d0*/  LDCU UR5, c[0x0][0x384] ;  /* 0x00007080ff0577ac */ /* 0x000ea20008000800 */
[----:B------:R-:W-:Y:S02]  /*46e0*/  UISETP.NE.OR UP0, UPT, UR18, 0x3, !UP3 ;  /* 0x000000031200788c */ /* 0x000fe4000df05670 */
[----:B--2---:R-:W-:-:S07]  /*46f0*/  UIADD3 UR5, UPT, UPT, UR5, 0x7f, URZ ;  /* 0x0000007f05057890 */ /* 0x004fce000fffe0ff */
[----:B------:R-:W-:Y:S05]  /*4700*/  BRA.U UP0, `(.L_x_73) ;  /* 0x0000001500847547 */ /* 0x000fea000b800000 */
[----:B------:R-:W-:Y:S01]  /*4710*/  USHF.R.S32.HI UR4, URZ, 0x1f, UR5 ;  /* 0x0000001fff047899 */ /* 0x000fe20008011405 */
[----:B------:R-:W2:Y:S01]  /*4720*/  S2UR UR12, SR_CgaCtaId ;  /* 0x00000000000c79c3 */ /* 0x000ea20000008800 */
[----:B------:R-:W3:Y:S01]  /*4730*/  LDCU UR50, c[0x0][0x370] ;  /* 0x00006e00ff3277ac */ /* 0x000ee20008000800 */
[----:B------:R-:W-:Y:S01]  /*4740*/  R2UR UR55, R48 ;  /* 0x00000000303772ca */ /* 0x000fe200000e0000 */
[----:B------:R-:W-:Y:S01]  /*4750*/  IMAD.MOV.U32 R10, RZ, RZ, 0x1 ;  /* 0x00000001ff0a7424 */ /* 0x000fe200078e00ff */
[----:B------:R-:W-:Y:S01]  /*4760*/  R2UR UR54, R49 ;  /* 0x00000000313672ca */ /* 0x000fe200000e0000 */
[----:B------:R-:W-:Y:S01]  /*4770*/  ULEA.HI UR4, UR4, UR5, URZ, 0x7 ;  /* 0x0000000504047291 */ /* 0x000fe2000f8f38ff */
[----:B------:R-:W-:Y:S01]  /*4780*/  IMAD.MOV.U32 R9, RZ, RZ, RZ ;  /* 0x000000ffff097224 */ /* 0x000fe200078e00ff */
[----:B------:R-:W3:Y:S01]  /*4790*/  LDCU.128 UR44, c[0x0][0xb10] ;  /* 0x00016200ff2c77ac */ /* 0x000ee20008000c00 */
[----:B------:R-:W4:Y:S01]  /*47a0*/  LDC.64 R14, c[0x0][0x348] ;  /* 0x0000d200ff0e7b82 */ /* 0x000f220000000a00 */
[----:B------:R-:W-:Y:S01]  /*47b0*/  USHF.R.S32.HI UR40, URZ, 0x7, UR4 ;  /* 0x00000007ff287899 */ /* 0x000fe20008011404 */
[----:B------:R-:W1:Y:S05]  /*47c0*/  LDCU UR48, c[0x0][0x374] ;  /* 0x00006e80ff3077ac */ /* 0x000e6a0008000800 */
[----:B------:R-:W-:Y:S01]  /*47d0*/  IMAD.U32 R2, RZ, RZ, UR40 ;  /* 0x00000028ff027e24 */ /* 0x000fe2000f8e00ff */
[----:B------:R-:W2:Y:S04]  /*47e0*/  LDCU.64 UR4, c[0x0][0x888] ;  /* 0x00011100ff0477ac */ /* 0x000ea80008000a00 */
[----:B------:R-:W-:Y:S01]  /*47f0*/  IABS R0, R2 ;  /* 0x0000000200007213 */ /* 0x000fe20000000000 */
[----:B------:R-:W1:Y:S03]  /*4800*/  LDCU.64 UR42, c[0x0][0x890] ;  /* 0x00011200ff2a77ac */ /* 0x000e660008000a00 */
[----:B------:R-:W-:Y:S01]  /*4810*/  R2UR UR38, R0 ;  /* 0x00000000002672ca */ /* 0x000fe200000e0000 */
[----:B------:R-:W4:Y:S01]  /*4820*/  LDCU UR30, c[0x0][0xb0c] ;  /* 0x00016180ff1e77ac */ /* 0x000f220008000800 */
[----:B------:R-:W4:Y:S01]  /*4830*/  LDCU UR63, c[0x0][0xb20] ;  /* 0x00016400ff3f77ac */ /* 0x000f220008000800 */
[----:B------:R-:W4:Y:S10]  /*4840*/  LDCU UR41, c[0x0][0x388] ;  /* 0x00007100ff2977ac */ /* 0x000f340008000800 */
[----:B------:R-:W4:Y:S01]  /*4850*/  I2F.RP R0, UR38 ;  /* 0x0000002600007d06 */ /* 0x000f220008209400 */
[----:B--2---:R-:W-:Y:S01]  /*4860*/  UISETP.NE.U32.AND UP0, UPT, UR4, URZ, UPT ;  /* 0x000000ff0400728c */ /* 0x004fe2000bf05070 */
[----:B------:R-:W2:Y:S03]  /*4870*/  LDCU UR4, c[0x0][0xb30] ;  /* 0x00016600ff0477ac */ /* 0x000ea60008000800 */
[----:B------:R-:W-:Y:S01]  /*4880*/  UISETP.NE.AND.EX UP6, UPT, UR5, URZ, UPT, UP0 ;  /* 0x000000ff0500728c */ /* 0x000fe2000bfc5300 */
[----:B------:R-:W-:Y:S01]  /*4890*/  UMOV UR31, 0x400 ;  /* 0x00000400001f7882 */ /* 0x000fe20000000000 */
[----:B---3--:R-:W-:-:S02]  /*48a0*/  UIMAD.WIDE.U32 UR8, UR50, UR44, URZ ;  /* 0x0000002c320872a5 */ /* 0x008fc4000f8e00ff */
[----:B-1----:R-:W-:Y:S01]  /*48b0*/  UIMAD.WIDE.U32 UR10, UR48, UR47, URZ ;  /* 0x0000002f300a72a5 */ /* 0x002fe2000f8e00ff */
[----:B------:R-:W-:Y:S01]  /*48c0*/  UMOV UR6, URZ ;  /* 0x000000ff00067c82 */ /* 0x000fe20008000000 */
[----:B----4-:R-:W1:Y:S01]  /*48d0*/  MUFU.RCP R0, R0 ;  /* 0x0000000000007308 */ /* 0x010e620000001000 */
[----:B------:R-:W-:Y:S02]  /*48e0*/  ULEA UR31, UR12, UR31, 0x18 ;  /* 0x0000001f0c1f7291 */ /* 0x000fe4000f8ec0ff */
[----:B------:R-:W-:Y:S02]  /*48f0*/  UISETP.NE.AND UP0, UPT, UR39, 0x1, UPT ;  /* 0x000000012700788c */ /* 0x000fe4000bf05270 */
[----:B------:R-:W-:Y:S02]  /*4900*/  UISETP.NE.U32.AND UP0, UPT, UR42, URZ, UPT ;  /* 0x000000ff2a00728c */ /* 0x000fe4000bf05070 */
[----:B------:R-:W-:Y:S02]  /*4910*/  UIADD3 UR58, UPT, UPT, UR31, 0x128, URZ ;  /* 0x000001281f3a7890 */ /* 0x000fe4000fffe0ff */
[----:B------:R-:W-:-:S02]  /*4920*/  UIADD3 UR56, UPT, UPT, UR31, 0x168, URZ ;  /* 0x000001681f387890 */ /* 0x000fc4000fffe0ff */
[----:B------:R-:W-:Y:S02]  /*4930*/  UIADD3 UR33, UPT, UPT, UR31, 0x110, URZ ;  /* 0x000001101f217890 */ /* 0x000fe4000fffe0ff */
[----:B------:R-:W-:Y:S02]  /*4940*/  UIADD3 UR25, UPT, UPT, UR31, 0x118, URZ ;  /* 0x000001181f197890 */ /* 0x000fe4000fffe0ff */
[----:B------:R-:W-:Y:S01]  /*4950*/  UIADD3 UR17, UPT, UPT, UR31, 0x120, URZ ;  /* 0x000001201f117890 */ /* 0x000fe2000fffe0ff */
[----:B-1----:R-:W-:Y:S01]  /*4960*/  VIADD R0, R0, 0xffffffe ;  /* 0x0ffffffe00007836 */ /* 0x002fe20000000000 */
[----:B------:R-:W-:Y:S01]  /*4970*/  UISETP.GE.AND UP3, UPT, UR39, 0x1, UPT ;  /* 0x000000012700788c */ /* 0x000fe2000bf66270 */
[----:B------:R-:W-:Y:S01]  /*4980*/  UMOV UR53, UR9 ;  /* 0x0000000900357c82 */ /* 0x000fe20008000000 */
[----:B------:R-:W-:Y:S01]  /*4990*/  UMOV UR52, UR11 ;  /* 0x0000000b00347c82 */ /* 0x000fe20008000000 */
[----:B------:R-:W-:Y:S02]  /*49a0*/  UISETP.NE.AND UP3, UPT, UR30, 0x1, UPT ;  /* 0x000000011e00788c */ /* 0x000fe4000bf65270 */
[----:B------:R-:W1:Y:S01]  /*49b0*/  F2I.FTZ.U32.TRUNC.NTZ R0, R0 ;  /* 0x0000000000007305 */ /* 0x000e62000021f000 */
[----:B------:R-:W-:-:S02]  /*49c0*/  UISETP.NE.AND.EX UP4, UPT, UR43, URZ, UPT, UP0 ;  /* 0x000000ff2b00728c */ /* 0x000fc4000bf85300 */
[----:B------:R-:W-:Y:S02]  /*49d0*/  UISETP.NE.AND UP5, UPT, UR46, 0x1, UPT ;  /* 0x000000012e00788c */ /* 0x000fe4000bfa5270 */
[----:B------:R-:W-:Y:S01]  /*49e0*/  UPLOP3.LUT UP2, UPT, UPT, UPT, UPT, 0x40, 0x4 ;  /* 0x000000000004789c */ /* 0x000fe20003f4e870 */
[----:B------:R-:W3:Y:S01]  /*49f0*/  LDCU.64 UR22, c[0x0][0xb28] ;  /* 0x00016500ff1677ac */ /* 0x000ee20008000a00 */
[----:B------:R-:W-:Y:S02]  /*4a00*/  UPRMT UR58, UR12, 0x654, UR58 ;  /* 0x000006540c3a7896 */ /* 0x000fe4000800003a */
[----:B------:R-:W-:Y:S01]  /*4a10*/  UPRMT UR56, URZ, 0x654, UR56 ;  /* 0x00000654ff387896 */ /* 0x000fe20008000038 */
[----:B-1----:R-:W-:Y:S01]  /*4a20*/  R2UR UR7, R0 ;  /* 0x00000000000772ca */ /* 0x002fe200000e0000 */
[----:B------:R-:W-:Y:S01]  /*4a30*/  UPRMT UR61, UR12, 0x654, UR33 ;  /* 0x000006540c3d7896 */ /* 0x000fe20008000021 */
[----:B------:R-:W-:Y:S01]  /*4a40*/  IABS R0, R2 ;  /* 0x0000000200007213 */ /* 0x000fe20000000000 */
[----:B------:R-:W-:Y:S01]  /*4a50*/  IMAD.MOV.U32 R2, RZ, RZ, 0x1000 ;  /* 0x00001000ff027424 */ /* 0x000fe200078e00ff */
[----:B------:R-:W-:-:S02]  /*4a60*/  UPRMT UR60, UR12, 0x654, UR25 ;  /* 0x000006540c3c7896 */ /* 0x000fc40008000019 */
[----:B------:R-:W-:Y:S01]  /*4a70*/  UPRMT UR59, UR12, 0x654, UR17 ;  /* 0x000006540c3b7896 */ /* 0x000fe20008000011 */
[----:B------:R-:W-:Y:S01]  /*4a80*/  IMAD.MOV R0, RZ, RZ, -R0 ;  /* 0x000000ffff007224 */ /* 0x000fe200078e0a00 */
[----:B------:R-:W-:Y:S02]  /*4a90*/  USHF.R.U32.HI UR53, URZ, UR45, UR53 ;  /* 0x0000002dff357299 */ /* 0x000fe40008011635 */
[----:B------:R-:W-:Y:S02]  /*4aa0*/  USHF.R.U32.HI UR52, URZ, UR63, UR52 ;  /* 0x0000003fff347299 */ /* 0x000fe40008011634 */
[----:B------:R-:W-:Y:S01]  /*4ab0*/  R2UR UR57, R0 ;  /* 0x00000000003972ca */ /* 0x000fe200000e0000 */
[----:B------:R-:W-:Y:S02]  /*4ac0*/  UIADD3 UR5, UPT, UPT, URZ, -UR7, URZ ;  /* 0x80000007ff057290 */ /* 0x000fe4000fffe0ff */
[----:B--2---:R-:W-:Y:S02]  /*4ad0*/  UISETP.NE.AND UP3, UPT, UR4, 0x1, UPT ;  /* 0x000000010400788c */ /* 0x004fe4000bf65270 */
[----:B------:R-:W-:-:S02]  /*4ae0*/  UIMAD UR5, UR5, UR38, URZ ;  /* 0x00000026050572a4 */ /* 0x000fc4000f8e02ff */
[----:B------:R-:W-:Y:S02]  /*4af0*/  UISETP.NE.AND UP0, UPT, UR41, URZ, UPT ;  /* 0x000000ff2900728c */ /* 0x000fe4000bf05270 */
[----:B------:R-:W-:Y:S02]  /*4b00*/  UIMAD.WIDE.U32 UR6, UR7, UR5, UR6 ;  /* 0x00000005070672a5 */ /* 0x000fe4000f8e0006 */
[----:B------:R-:W-:-:S05]  /*4b10*/  UISETP.NE.AND UP5, UPT, UR40, URZ, UPT ;  /* 0x000000ff2800728c */ /* 0x000fca000bfa5270 */
[----:B---3--:R-:W-:-:S06]  /*4b20*/  UMOV UR51, UR7 ;  /* 0x0000000700337c82 */ /* 0x008fcc0008000000 */
.L_x_84:
[----:B------:R-:W-:Y:S04]  /*4b30*/  SHF.L.U32 R3, R9, 0x1f, RZ ;  /* 0x0000001f09037819 */ /* 0x000fe800000006ff */
[----:B-1----:R-:W1:Y:S02]  /*4b40*/  SYNCS.PHASECHK.TRANS64.TRYWAIT P0, [UR31+0x160], R3 ;  /* 0x00016003ff0075a7 */ /* 0x002e64000800111f */
[----:B-1----:R-:W-:Y:S05]  /*4b50*/  @!P0 BRA `(.L_x_74) ;  /* 0x0000005400288947 */ /* 0x002fea0003800000 */
.L_x_187:
[----:B------:R-:W2:Y:S01]  /*4b60*/  LDS.128 R4, [UR31+0x1a0] ;  /* 0x0001a01fff047984 */ /* 0x000ea20008000c00 */
[----:B------:R-:W-:Y:S01]  /*4b70*/  @!PT LDS RZ, [RZ] ;  /* 0x00000000fffff984 */ /* 0x000fe20000000800 */
[----:B------:R-:W-:Y:S01]  /*4b80*/  @!PT LDS RZ, [RZ] ;  /* 0x00000000fffff984 */ /* 0x000fe20000000800 */
[----:B------:R-:W-:Y:S01]  /*4b90*/  @!PT LDS RZ, [RZ] ;  /* 0x00000000fffff984 */ /* 0x000fe20000000800 */
[----:B------:R-:W-:Y:S01]  /*4ba0*/  @!PT LDS RZ, [RZ] ;  /* 0x00000000fffff984 */ /* 0x000fe20000000800 */
[----:B------:R3:W-:Y:S06]  /*4bb0*/  MEMBAR.ALL.CTA ;  /* 0x0000000000007992 */ /* 0x0007ec0000008000 */
[----:B---3--:R-:W3:Y:S02]  /*4bc0*/  FENCE.VIEW.ASYNC.S ;  /* 0x00000000000073c6 */ /* 0x008ee40000000000 */
[----:B---3--:R-:W-:Y:S01]  /*4bd0*/  SYNCS.ARRIVE.TRANS64.RED.A1T0 RZ, [UR56], RZ ;  /* 0x000000ffffff79a7 */ /* 0x008fe20008100438 */
[----:B--2---:R-:W-:Y:S11]  /*4be0*/  LOP3.LUT P0, RZ, R6, 0x1, RZ, 0xc0, !PT ;  /* 0x0000000106ff7812 */ /* 0x004ff6000780c0ff */
[----:B------:R-:W-:Y:S02]  /*4bf0*/  @!UPT UIADD3 URZ, UPT, UPT, URZ, URZ, URZ ;  /* 0x000000fffffff290 */ /* 0x000fe4000fffe0ff */
[----:B------:R-:W-:Y:S01]  /*4c00*/  VOTEU.ANY UP0, P0 ;  /* 0x0000000000ff7886 */ /* 0x000fe20000000100 */
[----:B------:R-:W-:Y:S11]  /*4c10*/  PLOP3.LUT P0, PT, PT, PT, UP0, 0x80, 0x8 ;  /* 0x000000000008781c */ /* 0x000ff60003f0f008 */
[----:B------:R-:W-:Y:S02]  /*4c20*/  @!UPT UIADD3 URZ, UPT, UPT, URZ, URZ, URZ ;  /* 0x000000fffffff290 */ /* 0x000fe4000fffe0ff */
[----:B-1----:R-:W-:Y:S02]  /*4c30*/  @P0 MOV R3, R4 ;  /* 0x0000000400030202 */ /* 0x002fe40000000f00 */
[----:B------:R-:W-:Y:S02]  /*4c40*/  @P0 LOP3.LUT R0, R5, 0xffff, RZ, 0xc0, !PT ;  /* 0x0000ffff05000812 */ /* 0x000fe400078ec0ff */
[----:B------:R-:W-:Y:S02]  /*4c50*/  @P0 R2UR UR5, R3 ;  /* 0x00000000030502ca */ /* 0x000fe400000e0000 */
[----:B------:R-:W-:Y:S11]  /*4c60*/  @P0 R2UR UR4, R0 ;  /* 0x00000000000402ca */ /* 0x000ff600000e0000 */
[----:B------:R-:W-:Y:S02]  /*4c70*/  @UP0 UMOV UR15, UR5 ;  /* 0x00000005000f0c82 */ /* 0x000fe40008000000 */
[----:B------:R-:W-:Y:S01]  /*4c80*/  @UP0 UMOV UR14, UR4 ;  /* 0x00000004000e0c82 */ /* 0x000fe20008000000 */
[----:B------:R-:W-:Y:S09]  /*4c90*/  UISETP.GE.AND UP0, UPT, UR39, 0x1, UPT ;  /* 0x000000012700788c */ /* 0x000ff2000bf06270 */
[----:B------:R-:W-:Y:S05]  /*4ca0*/  BRA.U !UP0, `(.L_x_75) ;  /* 0x0000000108c07547 */ /* 0x000fea000b800000 */
[----:B------:R-:W-:Y:S02]  /*4cb0*/  UIMAD.WIDE.U32 UR8, UR14, UR47, URZ ;  /* 0x0000002f0e0872a5 */ /* 0x000fe4000f8e00ff */
[----:B------:R-:W-:Y:S02]  /*4cc0*/  UP2UR UR16, UPR, URZ, 0x4 ;  /* 0x00000004ff107883 */ /* 0x000fe40008000000 */
[----:B------:R-:W-:Y:S02]  /*4cd0*/  UISETP.NE.AND UP2, UPT, UR46, 0x1, UPT ;  /* 0x000000012e00788c */ /* 0x000fe4000bf45270 */
[----:B------:R-:W-:Y:S02]  /*4ce0*/  UIMAD.WIDE.U32 UR10, UR15, UR44, URZ ;  /* 0x0000002c0f0a72a5 */ /* 0x000fe4000f8e00ff */
[----:B------:R-:W-:Y:S02]  /*4cf0*/  USEL UR4, UR48, UR52, !UP2 ;  /* 0x0000003430047287 */ /* 0x000fe4000d000000 */
[----:B------:R-:W-:Y:S02]  /*4d00*/  UISETP.NE.AND UP0, UPT, UR30, 0x1, UPT ;  /* 0x000000011e00788c */ /* 0x000fe4000bf05270 */
[----:B------:R-:W-:Y:S02]  /*4d10*/  UP2UR UR21, UPR, URZ, 0x2 ;  /* 0x00000002ff157883 */ /* 0x000fe40008000000 */
[----:B------:R-:W-:Y:S02]  /*4d20*/  UISETP.NE.AND UP1, UPT, UR39, 0x1, UPT ;  /* 0x000000012700788c */ /* 0x000fe4000bf25270 */
[----:B------:R-:W-:Y:S02]  /*4d30*/  UIMAD.WIDE.U32 UR12, UR4, UR22, URZ ;  /* 0x00000016040c72a5 */ /* 0x000fe4000f8e00ff */
[----:B------:R-:W-:Y:S01]  /*4d40*/  USEL UR7, UR50, UR53, !UP0 ;  /* 0x0000003532077287 */ /* 0x000fe2000c000000 */
[----:B------:R-:W-:Y:S02]  /*4d50*/  UMOV UR5, UR9 ;  /* 0x0000000900057c82 */ /* 0x000fe40008000000 */
[----:B------:R-:W-:Y:S02]  /*4d60*/  USHF.R.U32.HI UR6, URZ, UR63, UR5 ;  /* 0x0000003fff067299 */ /* 0x000fe40008011605 */
[----:B------:R-:W-:Y:S02]  /*4d70*/  UIMAD.WIDE.U32 UR18, UR7, UR22, URZ ;  /* 0x00000016071272a5 */ /* 0x000fe4000f8e00ff */
[----:B------:R-:W-:Y:S02]  /*4d80*/  USEL UR6, UR14, UR6, !UP2 ;  /* 0x000000060e067287 */ /* 0x000fe4000d000000 */
[----:B------:R-:W-:Y:S01]  /*4d90*/  UISETP.NE.AND UP2, UPT, UR16, URZ, UPT ;  /* 0x000000ff1000728c */ /* 0x000fe2000bf45270 */
[----:B------:R-:W-:Y:S01]  /*4da0*/  UMOV UR5, UR11 ;  /* 0x0000000b00057c82 */ /* 0x000fe20008000000 */
[----:B------:R-:W-:Y:S02]  /*4db0*/  UIMAD.WIDE.U32 UR10, UR6, UR22, URZ ;  /* 0x00000016060a72a5 */ /* 0x000fe4000f8e00ff */
[----:B------:R-:W-:Y:S03]  /*4dc0*/  USHF.R.U32.HI UR8, URZ, UR45, UR5 ;  /* 0x0000002dff087299 */ /* 0x000fe60008011605 */
[----:B------:R-:W-:Y:S02]  /*4dd0*/  UMOV UR5, UR13 ;  /* 0x0000000d00057c82 */ /* 0x000fe40008000000 */
[----:B------:R-:W-:Y:S03]  /*4de0*/  @UP1 USHF.R.U32.HI UR4, URZ, UR23, UR5 ;  /* 0x00000017ff041299 */ /* 0x000fe60008011605 */
[----:B------:R-:W-:Y:S01]  /*4df0*/  UMOV UR5, UR19 ;  /* 0x0000001300057c82 */ /* 0x000fe20008000000 */
[----:B------:R-:W-:Y:S02]  /*4e00*/  UIMAD UR4, UR39, UR4, URZ ;  /* 0x00000004270472a4 */ /* 0x000fe4000f8e02ff */
[----:B------:R-:W-:Y:S02]  /*4e10*/  @UP1 USHF.R.U32.HI UR7, URZ, UR23, UR5 ;  /* 0x00000017ff071299 */ /* 0x000fe40008011605 */
[----:B------:R-:W-:Y:S02]  /*4e20*/  USEL UR5, UR15, UR8, !UP0 ;  /* 0x000000080f057287 */ /* 0x000fe4000c000000 */
[----:B------:R-:W-:Y:S02]  /*4e30*/  UIMAD UR8, UR39, UR7, URZ ;  /* 0x00000007270872a4 */ /* 0x000fe4000f8e02ff */
[----:B------:R-:W-:Y:S03]  /*4e40*/  UISETP.GE.AND UP0, UPT, UR6, UR4, UPT ;  /* 0x000000040600728c */ /* 0x000fe6000bf06270 */
[----:B------:R-:W-:Y:S01]  /*4e50*/  UMOV UR4, UR11 ;  /* 0x0000000b00047c82 */ /* 0x000fe20008000000 */
[----:B------:R-:W-:Y:S02]  /*4e60*/  UISETP.GE.OR UP0, UPT, UR5, UR8, UP0 ;  /* 0x000000080500728c */ /* 0x000fe40008706670 */
[----:B------:R-:W-:Y:S02]  /*4e70*/  USHF.R.U32.HI UR4, URZ, UR23, UR4 ;  /* 0x00000017ff047299 */ /* 0x000fe40008011604 */
[----:B------:R-:W-:Y:S02]  /*4e80*/  UIMAD.WIDE.U32 UR8, UR5, UR22, URZ ;  /* 0x00000016050872a5 */ /* 0x000fe4000f8e00ff */
[----:B------:R-:W-:Y:S04]  /*4e90*/  USEL UR10, UR6, UR4, !UP1 ;  /* 0x00000004060a7287 */ /* 0x000fe8000c800000 */
[----:B------:R-:W-:Y:S01]  /*4ea0*/  UIADD3 UR11, UPT, UPT, -UR10, URZ, URZ ;  /* 0x000000ff0a0b7290 */ /* 0x000fe2000fffe1ff */
[----:B------:R-:W-:Y:S02]  /*4eb0*/  @!UP0 UMOV UR4, UR9 ;  /* 0x0000000900048c82 */ /* 0x000fe40008000000 */
[----:B------:R-:W-:Y:S02]  /*4ec0*/  @!UP0 USHF.R.U32.HI UR4, URZ, UR23, UR4 ;  /* 0x00000017ff048299 */ /* 0x000fe40008011604 */
[----:B------:R-:W-:Y:S02]  /*4ed0*/  UIMAD UR8, UR39, UR11, UR6 ;  /* 0x0000000b270872a4 */ /* 0x000fe4000f8e0206 */
[----:B------:R-:W-:Y:S02]  /*4ee0*/  @!UP0 USEL UR4, UR5, UR4, !UP1 ;  /* 0x0000000405048287 */ /* 0x000fe4000c800000 */
[----:B------:R-:W-:Y:S02]  /*4ef0*/  UISETP.NE.AND UP1, UPT, UR21, URZ, UPT ;  /* 0x000000ff1500728c */ /* 0x000fe4000bf25270 */
[----:B------:R-:W-:Y:S02]  /*4f00*/  @!UP0 UIMAD UR8, UR7, UR8, UR4 ;  /* 0x00000008070882a4 */ /* 0x000fe4000f8e0204 */
[----:B------:R-:W-:Y:S02]  /*4f10*/  @!UP0 UIADD3 UR9, UPT, UPT, UR10, -UR4, URZ ;  /* 0x800000040a098290 */ /* 0x000fe4000fffe0ff */
[----:B------:R-:W-:Y:S02]  /*4f20*/  UIADD3 UR4, UPT, UPT, -UR5, URZ, URZ ;  /* 0x000000ff05047290 */ /* 0x000fe4000fffe1ff */
[----:B------:R-:W-:Y:S02]  /*4f30*/  UIADD3 UR7, UPT, UPT, -UR6, URZ, URZ ;  /* 0x000000ff06077290 */ /* 0x000fe4000fffe1ff */
[----:B------:R-:W-:Y:S02]  /*4f40*/  @!UP0 UIMAD UR6, UR9, UR39, UR5 ;  /* 0x00000027090682a4 */ /* 0x000fe4000f8e0205 */
[----:B------:R-:W-:Y:S02]  /*4f50*/  UIMAD UR15, UR30, UR4, UR15 ;  /* 0x000000041e0f72a4 */ /* 0x000fe4000f8e020f */
[----:B------:R-:W-:Y:S01]  /*4f60*/  UIMAD UR4, UR46, UR7, UR14 ;  /* 0x000000072e0472a4 */ /* 0x000fe2000f8e020e */
[----:B------:R-:W-:Y:S02]  /*4f70*/  @!UP0 UMOV UR5, UR8 ;  /* 0x0000000800058c82 */ /* 0x000fe40008000000 */
[----:B------:R-:W-:Y:S02]  /*4f80*/  UIMAD UR15, UR5, UR30, UR15 ;  /* 0x0000001e050f72a4 */ /* 0x000fe4000f8e020f */
[----:B------:R-:W-:Y:S11]  /*4f90*/  UIMAD UR14, UR6, UR46, UR4 ;  /* 0x0000002e060e72a4 */ /* 0x000ff6000f8e0204 */
[----:B------:R-:W-:Y:S01]  /*4fa0*/  @!UPT UIADD3 URZ, UPT, UPT, URZ, URZ, URZ ;  /* 0x000000fffffff290 */ /* 0x000fe2000fffe0ff */
.L_x_75:
[----:B------:R-:W1:Y:S01]  /*4fb0*/  @!UP3 LDCU.128 UR8, c[0x0][0xb10] ;  /* 0x00016200ff08b7ac */ /* 0x000e620008000c00 */
[----:B------:R-:W-:Y:S04]  /*4fc0*/  MOV R0, UR20 ;  /* 0x0000001400007c02 */ /* 0x000fe80008000f00 */
[----:B------:R-:W-:Y:S01]  /*4fd0*/  IABS R0, R0 ;  /* 0x0000000000007213 */ /* 0x000fe20000000000 */
[----:B------:R-:W2:Y:S01]  /*4fe0*/  @!UP3 LDCU UR5, c[0x0][0xb0c] ;  /* 0x00016180ff05b7ac */ /* 0x000ea20008000800 */
[----:B------:R-:W3:Y:S01]  /*4ff0*/  @!UP3 LDCU UR4, c[0x0][0xb20] ;  /* 0x00016400ff04b7ac */ /* 0x000ee20008000800 */
[----:B-1----:R-:W-:Y:S04]  /*5000*/  UIMAD.WIDE.U32 UR6, UR15, UR8, URZ ;  /* 0x000000080f0672a5 */ /* 0x002fe8000f8e00ff */
[----:B------:R-:W-:Y:S02]  /*5010*/  @!UP3 USHF.R.U32.HI UR7, URZ, UR9, UR7 ;  /* 0x00000009ff07b299 */ /* 0x000fe40008011607 */
[----:B------:R-:W-:Y:S02]  /*5020*/  UIMAD.WIDE.U32 UR8, UR14, UR11, URZ ;  /* 0x0000000b0e0872a5 */ /* 0x000fe4000f8e00ff */
[----:B--2---:R-:W-:Y:S04]  /*5030*/  @!UP3 UISETP.NE.AND UP0, UPT, UR5, 0x1, UPT ;  /* 0x000000010500b88c */ /* 0x004fe8000bf05270 */
[----:B------:R-:W-:Y:S02]  /*5040*/  @!UP3 USEL UR7, UR15, UR7, !UP0 ;  /* 0x000000070f07b287 */ /* 0x000fe4000c000000 */
[----:B------:R-:W-:Y:S01]  /*5050*/  @!UP3 UISETP.NE.AND UP0, UPT, UR10, 0x1, UPT ;  /* 0x000000010a00b88c */ /* 0x000fe2000bf05270 */
[----:B------:R-:W-:Y:S02]  /*5060*/  @!UP3 UMOV UR6, UR9 ;  /* 0x000000090006bc82 */ /* 0x000fe40008000000 */
[----:B---3--:R-:W-:Y:S04]  /*5070*/  @!UP3 USHF.R.U32.HI UR6, URZ, UR4, UR6 ;  /* 0x00000004ff06b299 */ /* 0x008fe80008011606 */
[----:B------:R-:W-:Y:S04]  /*5080*/  @!UP3 USEL UR6, UR14, UR6, !UP0 ;  /* 0x000000060e06b287 */ /* 0x000fe8000c000000 */
[----:B------:R-:W-:Y:S02]  /*5090*/  @!UP3 UIADD3 UR4, UPT, UPT, -UR7, UR6, URZ ;  /* 0x000000060704b290 */ /* 0x000fe4000fffe1ff */
[----:B------:R-:W-:Y:S02]  /*50a0*/  @!UP3 UIADD3 UR6, UPT, UPT, UR7, -UR6, URZ ;  /* 0x800000060706b290 */ /* 0x000fe4000fffe0ff */
[----:B------:R-:W-:Y:S02]  /*50b0*/  @!UP3 UIMAD UR15, UR4, UR5, UR15 ;  /* 0x00000005040fb2a4 */ /* 0x000fe4000f8e020f */
[----:B------:R-:W-:Y:S01]  /*50c0*/  @!UP3 UIMAD UR14, UR6, UR10, UR14 ;  /* 0x0000000a060eb2a4 */ /* 0x000fe2000f8e020e */
[----:B------:R-:W-:Y:S11]  /*50d0*/  BRA.U UP2, `(.L_x_76) ;  /* 0x0000000102107547 */ /* 0x000ff6000b800000 */
[----:B------:R-:W-:Y:S04]  /*50e0*/  MOV R8, UR62 ;  /* 0x0000003e00087c02 */ /* 0x000fe80008000f00 */
[----:B------:R-:W-:Y:S04]  /*50f0*/  SHF.L.U32 R8, R8, 0x1f, RZ ;  /* 0x0000001f08087819 */ /* 0x000fe800000006ff */
[----:B------:R-:W1:Y:S02]  /*5100*/  SYNCS.PHASECHK.TRANS64.TRYWAIT P1, [UR31+0x158], R8 ;  /* 0x00015808ff0075a7 */ /* 0x000e64000802111f */
[----:B-1----:R-:W-:Y:S05]  /*5110*/  @!P1 BRA `(.L_x_77) ;  /* 0x0000004c00d09947 */ /* 0x002fea0003800000 */
.L_x_76:
[----:B------:R-:W-:Y:S01]  /*5120*/  UISETP.NE.AND UP2, UPT, UR41, URZ, UPT ;  /* 0x000000ff2900728c */ /* 0x000fe2000bf45270 */
[----:B------:R-:W-:Y:S01]  /*5130*/  R2UR UR4, R0 ;  /* 0x00000000000472ca */ /* 0x000fe200000e0000 */
[----:B------:R-:W-:Y:S01]  /*5140*/  USHF.L.U32 UR35, UR24, 0x6, URZ ;  /* 0x0000000618237899 */ /* 0x000fe200080006ff */
[----:B-1----:R-:W-:Y:S05]  /*5150*/  IMAD.U32 R8, RZ, RZ, UR41 ;  /* 0x00000029ff087e24 */ /* 0x002fea000f8e00ff */
[----:B------:R-:W-:Y:S04]  /*5160*/  IABS R8, R8 ;  /* 0x0000000800087213 */ /* 0x000fe80000000000 */
[----:B------:R-:W1:Y:S02]  /*5170*/  I2F.RP R12, R8 ;  /* 0x00000008000c7306 */ /* 0x000e640000209400 */
[----:B------:R-:W-:Y:S07]  /*5180*/  UIMAD.WIDE.U32 UR6, UR51, UR4, URZ ;  /* 0x00000004330672a5 */ /* 0x000fee000f8e00ff */
[----:B------:R-:W-:Y:S02]  /*5190*/  UMOV UR36, UR7 ;  /* 0x0000000700247c82 */ /* 0x000fe40008000000 */
[----:B------:R-:W-:Y:S04]  /*51a0*/  UIMAD UR4, UR36, UR57, UR4 ;  /* 0x00000039240472a4 */ /* 0x000fe8000f8e0204 */
[----:B------:R-:W-:Y:S01]  /*51b0*/  UISETP.GT.U32.AND UP0, UPT, UR38, UR4, UPT ;  /* 0x000000042600728c */ /* 0x000fe2000bf04070 */
[----:B-1----:R-:W1:Y:S10]  /*51c0*/  MUFU.RCP R12, R12 ;  /* 0x0000000c000c7308 */ /* 0x002e740000001000 */
[----:B------:R-:W-:Y:S02]  /*51d0*/  @!UP0 UIADD3 UR4, UPT, UPT, UR4, -UR38, URZ ;  /* 0x8000002604048290 */ /* 0x000fe4000fffe0ff */
[----:B------:R-:W-:Y:S02]  /*51e0*/  @!UP0 UIADD3 UR36, UPT, UPT, UR36, 0x1, URZ ;  /* 0x0000000124248890 */ /* 0x000fe4000fffe0ff */
[----:B------:R-:W-:Y:S02]  /*51f0*/  UISETP.GE.U32.AND UP0, UPT, UR4, UR38, UPT ;  /* 0x000000260400728c */ /* 0x000fe4000bf06070 */
[----:B------:R-:W-:Y:S01]  /*5200*/  ULOP3.LUT UR4, UR20, UR40, URZ, 0x3c, !UPT ;  /* 0x0000002814047292 */ /* 0x000fe2000f8e3cff */
[----:B-1----:R-:W-:Y:S04]  /*5210*/  VIADD R12, R12, 0xffffffe ;  /* 0x0ffffffe0c0c7836 */ /* 0x002fe80000000000 */
[----:B------:R-:W1:Y:S04]  /*5220*/  F2I.FTZ.U32.TRUNC.NTZ R13, R12 ;  /* 0x0000000c000d7305 */ /* 0x000e68000021f000 */
[----:B------:R-:W-:Y:S02]  /*5230*/  @UP0 UIADD3 UR36, UPT, UPT, UR36, 0x1, URZ ;  /* 0x0000000124240890 */ /* 0x000fe4000fffe0ff */
[----:B------:R-:W-:Y:S01]  /*5240*/  UISETP.GE.AND UP0, UPT, UR4, URZ, UPT ;  /* 0x000000ff0400728c */ /* 0x000fe2000bf06270 */
[--C-:B-1----:R-:W-:Y:S10]  /*5250*/  IMAD.MOV R3, RZ, RZ, -R13.reuse ;  /* 0x000000ffff037224 */ /* 0x102ff400078e0a0d */
[----:B------:R-:W-:Y:S01]  /*5260*/  @!UP0 UIADD3 UR36, UPT, UPT, -UR36, URZ, URZ ;  /* 0x000000ff24248290 */ /* 0x000fe2000fffe1ff */
[----:B------:R-:W-:Y:S01]  /*5270*/  IMAD.MOV.U32 R12, RZ, RZ, RZ ;  /* 0x000000ffff0c7224 */ /* 0x000fe200078e00ff */
[----:B------:R-:W-:Y:S01]  /*5280*/  @!UP5 ULOP3.LUT UR36, URZ, UR40, URZ, 0x33, !UPT ;  /* 0x00000028ff24d292 */ /* 0x000fe2000f8e33ff */
[----:B------:R-:W-:Y:S03]  /*5290*/  IMAD R3, R3, R8, RZ ;  /* 0x0000000803037224 */ /* 0x000fe600078e02ff */
[----:B------:R-:W-:Y:S01]  /*52a0*/  ULOP3.LUT UR4, UR36, UR41, URZ, 0x3c, !UPT ;  /* 0x0000002924047292 */ /* 0x000fe2000f8e3cff */
[----:B------:R-:W-:Y:S01]  /*52b0*/  IMAD.HI.U32 R13, R13, R3, R12 ;  /* 0x000000030d0d7227 */ /* 0x000fe200078e000c */
[----:B------:R-:W-:Y:S02]  /*52c0*/  MOV R0, UR36 ;  /* 0x0000002400007c02 */ /* 0x000fe40008000f00 */
[----:B------:R-:W-:Y:S02]  /*52d0*/  UISETP.GE.AND UP0, UPT, UR4, URZ, UPT ;  /* 0x000000ff0400728c */ /* 0x000fe4000bf06270 */
[----:B------:R-:W-:Y:S01]  /*52e0*/  IABS R0, R0 ;  /* 0x0000000000007213 */ /* 0x000fe20000000000 */
[----:B------:R-:W-:Y:S04]  /*52f0*/  UIADD3 UR4, UPT, UPT, -UR36, URZ, URZ ;  /* 0x000000ff24047290 */ /* 0x000fe8000fffe1ff */
[----:B------:R-:W-:Y:S01]  /*5300*/  IMAD.HI.U32 R13, R13, R0, RZ ;  /* 0x000000000d0d7227 */ /* 0x000fe200078e00ff */
[----:B------:R-:W-:Y:S03]  /*5310*/  UIMAD UR4, UR40, UR4, UR20 ;  /* 0x00000004280472a4 */ /* 0x000fe6000f8e0214 */
[----:B------:R-:W-:Y:S01]  /*5320*/  IMAD.MOV R3, RZ, RZ, -R13 ;  /* 0x000000ffff037224 */ /* 0x000fe200078e0a0d */
[----:B------:R-:W-:Y:S03]  /*5330*/  USHF.L.U32 UR34, UR4, 0x7, URZ ;  /* 0x0000000704227899 */ /* 0x000fe600080006ff */
[C---:B------:R-:W-:Y:S05]  /*5340*/  IMAD R0, R8.reuse, R3, R0 ;  /* 0x0000000308007224 */ /* 0x040fea00078e0200 */
[----:B------:R-:W-:Y:S11]  /*5350*/  ISETP.GT.U32.AND P1, PT, R8, R0, PT ;  /* 0x000000000800720c */ /* 0x000ff60003f24070 */
[----:B------:R-:W-:Y:S02]  /*5360*/  @!UPT UIADD3 URZ, UPT, UPT, URZ, URZ, URZ ;  /* 0x000000fffffff290 */ /* 0x000fe4000fffe0ff */
[-C--:B------:R-:W-:Y:S01]  /*5370*/  @!P1 IADD3 R0, PT, PT, R0, -R8.reuse, RZ ;  /* 0x8000000800009210 */ /* 0x080fe20007ffe0ff */
[----:B------:R-:W-:Y:S01]  /*5380*/  @!P1 VIADD R13, R13, 0x1 ;  /* 0x000000010d0d9836 */ /* 0x000fe20000000000 */
[----:B------:R-:W-:Y:S02]  /*5390*/  ISETP.NE.U32.AND P1, PT, RZ, UR42, PT ;  /* 0x0000002aff007c0c */ /* 0x000fe4000bf25070 */
[----:B------:R-:W-:Y:S02]  /*53a0*/  ISETP.GE.U32.AND P2, PT, R0, R8, PT ;  /* 0x000000080000720c */ /* 0x000fe40003f46070 */
[----:B------:R-:W-:Y:S02]  /*53b0*/  ISETP.NE.AND.EX P1, PT, RZ, UR43, PT, P1 ;  /* 0x0000002bff007c0c */ /* 0x000fe4000bf25310 */
[----:B------:R-:W-:Y:S09]  /*53c0*/  SHF.L.U32 R8, R10, 0x1f, RZ ;  /* 0x0000001f0a087819 */ /* 0x000ff200000006ff */
[----:B------:R-:W-:Y:S04]  /*53d0*/  @P2 IADD3 R13, PT, PT, R13, 0x1, RZ ;  /* 0x000000010d0d2810 */ /* 0x000fe80007ffe0ff */
[----:B------:R-:W-:Y:S11]  /*53e0*/  R2UR UR37, R13 ;  /* 0x000000000d2572ca */ /* 0x000ff600000e0000 */
[----:B------:R-:W-:Y:S02]  /*53f0*/  @!UPT UIADD3 URZ, UPT, UPT, URZ, URZ, URZ ;  /* 0x000000fffffff290 */ /* 0x000fe4000fffe0ff */
[----:B------:R-:W-:Y:S02]  /*5400*/  @!UP0 UIADD3 UR37, UPT, UPT, -UR37, URZ, URZ ;  /* 0x000000ff25258290 */ /* 0x000fe4000fffe1ff */
[----:B------:R-:W-:Y:S04]  /*5410*/  @!UP2 ULOP3.LUT UR37, URZ, UR41, URZ, 0x33, !UPT ;  /* 0x00000029ff25a292 */ /* 0x000fe8000f8e33ff */
[----:B------:R-:W-:Y:S04]  /*5420*/  UIADD3 UR5, UPT, UPT, -UR37, URZ, URZ ;  /* 0x000000ff25057290 */ /* 0x000fe8000fffe1ff */
[----:B------:R-:W-:Y:S01]  /*5430*/  UIMAD UR36, UR41, UR5, UR36 ;  /* 0x00000005292472a4 */ /* 0x000fe2000f8e0224 */
[----:B------:R-:W-:Y:S11]  /*5440*/  BRA.U !UP4, `(.L_x_78) ;  /* 0x000000010c387547 */ /* 0x000ff6000b800000 */
[----:B------:R-:W-:Y:S01]  /*5450*/  UPLOP3.LUT UP1, UPT, UPT, UPT, UP6, 0x80, 0x8 ;  /* 0x000000000008789c */ /* 0x000fe20003f2f060 */
[----:B------:R-:W-:Y:S01]  /*5460*/  HFMA2 R0, -RZ, RZ, 0, 5.9604644775390625e-08 ;  /* 0x00000001ff007431 */ /* 0x000fe200000001ff */
[----:B------:R-:W1:Y:S01]  /*5470*/  LDCU.64 UR8, c[0x0][0x358] ;  /* 0x00006b00ff0877ac */ /* 0x000e620008000a00 */
[----:B------:R-:W-:Y:S03]  /*5480*/  IMAD.MOV.U32 R55, RZ, RZ, 0x1 ;  /* 0x00000001ff377424 */ /* 0x000fe600078e00ff */
[----:B------:R-:W-:Y:S05]  /*5490*/  PLOP3.LUT P2, PT, PT, PT, UP1, 0x80, 0x8 ;  /* 0x000000000008781c */ /* 0x000fea0003f4f018 */
[----:B------:R-:W2:Y:S01]  /*54a0*/  @UP1 LDCU.64 UR4, c[0x0][0x888] ;  /* 0x00011100ff0417ac */ /* 0x000ea20008000a00 */
[----:B------:R-:W-:Y:S07]  /*54b0*/  @UP1 UIMAD UR6, UR49, UR42, URZ ;  /* 0x0000002a310612a4 */ /* 0x000fee000f8e02ff */
[----:B------:R-:W-:Y:S01]  /*54c0*/  @!P2 PRMT R55, R0, 0x7610, R55 ;  /* 0x000076100037a816 */ /* 0x000fe20000000037 */
[----:B--2---:R-:W-:Y:S06]  /*54d0*/  @UP1 UIMAD.WIDE UR4, UR6, 0x4, UR4 ;  /* 0x00000004060418a5 */ /* 0x004fec000f8e0204 */
[----:B------:R-:W-:Y:S01]  /*54e0*/  IMAD.U32 R12, RZ, RZ, UR4 ;  /* 0x00000004ff0c7e24 */ /* 0x000fe2000f8e00ff */
[----:B------:R-:W-:Y:S04]  /*54f0*/  MOV R13, UR5 ;  /* 0x00000005000d7c02 */ /* 0x000fe80008000f00 */
[----:B------:R-:W2:Y:S01]  /*5500*/  @!UP1 LDCU UR4, c[0x0][0x880] ;  /* 0x00011000ff0497ac */ /* 0x000ea20008000800 */
[----:B-1---5:R1:W5:Y:S02]  /*5510*/  @P2 LDG.E R27, desc[UR8][R12.64] ;  /* 0x000000080c1b2981 */ /* 0x022364000c1e1900 */
[----:B-12---:R-:W-:Y:S07]  /*5520*/  @!P2 IMAD.U32 R27, RZ, RZ, UR4 ;  /* 0x00000004ff1bae24 */ /* 0x006fee000f8e00ff */
.L_x_78:
[----:B-----5:R-:W-:Y:S01]  /*5530*/  @!P1 FSETP.EQ.AND P3, PT, R27, RZ, PT ;  /* 0x000000ff1b00920b */ /* 0x020fe20003f62000 */
[----:B------:R-:W-:Y:S01]  /*5540*/  @!UPT UIADD3 URZ, UPT, UPT, URZ, URZ, URZ ;  /* 0x000000fffffff290 */ /* 0x000fe2000fffe0ff */
[----:B------:R-:W-:Y:S11]  /*5550*/  @!P1 BRA `(.L_x_79) ;  /* 0x0000000000149947 */ /* 0x000ff60003800000 */
[----:B------:R-:W-:Y:S02]  /*5560*/  LOP3.LUT P1, RZ, R55, 0xff, RZ, 0xc0, !PT ;  /* 0x000000ff37ff7812 */ /* 0x000fe4000782c0ff */
[----:B------:R-:W-:Y:S04]  /*5570*/  PLOP3.LUT P3, PT, PT, PT, UP1, 0x80, 0x8 ;  /* 0x000000000008781c */ /* 0x000fe80003f6f018 */
[----:B------:R-:W-:Y:S07]  /*5580*/  PLOP3.LUT P3, PT, P3, PT, PT, 0x8, 0x80 ;  /* 0x000000000080781c */ /* 0x000fee0001f6e170 */
[----:B------:R-:W-:Y:S11]  /*5590*/  @P1 FSETP.EQ.AND P3, PT, R27, RZ, PT ;  /* 0x000000ff1b00120b */ /* 0x000ff60003f62000 */
[----:B------:R-:W-:Y:S02]  /*55a0*/  @!UPT UIADD3 URZ, UPT, UPT, URZ, URZ, URZ ;  /* 0x000000fffffff290 */ /* 0x000fe4000fffe0ff */
.L_x_79:
[----:B------:R-:W1:Y:S01]  /*55b0*/  SYNCS.PHASECHK.TRANS64.TRYWAIT P1, [UR31+0x130], R8 ;  /* 0x00013008ff0075a7 */ /* 0x000e62000802111f */
[----:B------:R-:W-:Y:S04]  /*55c0*/  ELECT P2, URZ, PT ;  /* 0x0000000000ff782f */ /* 0x000fe80003840000 */
[----:B------:R-:W-:Y:S01]  /*55d0*/  PLOP3.LUT P2, PT, P3, P2, PT, 0xf2, 0x2f ;  /* 0x00000000002f781c */ /* 0x000fe20001f45e72 */
[----:B------:R-:W-:Y:S01]  /*55e0*/  @!UPT UIADD3 URZ, UPT, UPT, URZ, URZ, URZ ;  /* 0x000000fffffff290 */ /* 0x000fe2000fffe0ff */
[----:B-1----:R-:W-:Y:S11]  /*55f0*/  @!P1 BRA `(.L_x_80) ;  /* 0x0000004800b09947 */ /* 0x002ff60003800000 */
.L_x_190:
[----:B------:R-:W-:Y:S01]  /*5600*/  @!P2 IADD3 R3, P1, PT, R14, 0x580, RZ ;  /* 0x000005800e03a810 */ /* 0x000fe20007f3e0ff */
[----:B------:R-:W-:Y:S01]  /*5610*/  VOTEU.ALL UP0, P2 ;  /* 0x0000000000ff7886 */ /* 0x000fe20001000000 */
[----:B------:R-:W-:Y:S01]  /*5620*/  UMOV UR6, 0x0 ;  /* 0x0000000000067882 */ /* 0x000fe20000000000 */
[----:B------:R-:W-:Y:S01]  /*5630*/  UMOV UR7, 0x10000000 ;  /* 0x1000000000077882 */ /* 0x000fe20000000000 */
[----:B------:R-:W-:Y:S01]  /*5640*/  @!P2 R2UR UR5, R3 ;  /* 0x000000000305a2ca */ /* 0x000fe200000e0000 */
[----:B-1----:R-:W-:Y:S01]  /*5650*/  @!P2 IMAD.X R0, RZ, RZ, R15, P1 ;  /* 0x000000ffff00a224 */ /* 0x002fe200008e060f */
[----:B------:R-:W-:Y:S01]  /*5660*/  @!UP0 UIADD3 UR32, UPT, UPT, UR31, 0x200, URZ ;  /* 0x000002001f208890 */ /* 0x000fe2000fffe0ff */
[----:B------:R-:W-:Y:S03]  /*5670*/  VOTEU.ALL UP0, P2 ;  /* 0x0000000000ff7886 */ /* 0x000fe60001000000 */
[----:B------:R-:W-:Y:S01]  /*5680*/  @!P2 R2UR UR4, R0 ;  /* 0x000000000004a2ca */ /* 0x000fe200000e0000 */
[----:B------:R-:W-:Y:S06]  /*5690*/  @!P2 IMAD.MOV.U32 R0, RZ, RZ, 0x1000 ;  /* 0x00001000ff00a424 */ /* 0x000fec00078e00ff */
[----:B------:R-:W-:Y:S06]  /*56a0*/  IMAD.U32 R12, RZ, RZ, UR5 ;  /* 0x00000005ff0c7e24 */ /* 0x000fec000f8e00ff */
[----:B------:R-:W-:Y:S01]  /*56b0*/  IMAD.U32 R13, RZ, RZ, UR4 ;  /* 0x00000004ff0d7e24 */ /* 0x000fe2000f8e00ff */
[----:B------:R-:W-:Y:S04]  /*56c0*/  @!P2 R2UR UR4, R12 ;  /* 0x000000000c04a2ca */ /* 0x000fe800000e0000 */
[----:B------:R-:W-:Y:S11]  /*56d0*/  @!P2 R2UR UR5, R13 ;  /* 0x000000000d05a2ca */ /* 0x000ff600000e0000 */
[----:B------:R-:W-:Y:S02]  /*56e0*/  @!UPT UIADD3 URZ, UPT, UPT, URZ, URZ, URZ ;  /* 0x000000fffffff290 */ /* 0x000fe4000fffe0ff */
[----:B------:R1:W-:Y:S01]  /*56f0*/  @!UP0 UTMALDG.4D [UR32], [UR4], desc[UR6] ;  /* 0x00000620040085b4 */ /* 0x0003e20008019000 */
[----:B------:R1:W-:Y:S01]  /*5700*/  @!P2 SYNCS.ARRIVE.TRANS64.RED.A0TR RZ, [UR31+0x110], R0 ;  /* 0x00011000ffffa9a7 */ /* 0x0003e2000830041f */
[----:B------:R-:W-:Y:S01]  /*5710*/  SYNCS.ARRIVE.TRANS64.RED.A1T0 RZ, [UR61], RZ ;  /* 0x000000ffffff79a7 */ /* 0x000fe2000810043d */
[----:B------:R-:W2:Y:S02]  /*5720*/  SYNCS.PHASECHK.TRANS64.TRYWAIT P1, [UR31+0x138], R8 ;  /* 0x00013808ff0075a7 */ /* 0x000ea4000802111f */
[----:B-12---:R-:W-:Y:S05]  /*5730*/  @!P1 BRA `(.L_x_81) ;  /* 0x0000004800789947 */ /* 0x006fea0003800000 */
.L_x_192:
[----:B------:R-:W-:Y:S01]  /*5740*/  @!P2 IADD3 R3, P1, PT, R14, 0x580, RZ ;  /* 0x000005800e03a810 */ /* 0x000fe20007f3e0ff */
[----:B------:R-:W-:Y:S01]  /*5750*/  VOTEU.ALL UP0, P2 ;  /* 0x0000000000ff7886 */ /* 0x000fe20001000000 */
[----:B------:R-:W-:Y:S01]  /*5760*/  UMOV UR6, 0x0 ;  /* 0x0000000000067882 */ /* 0x000fe20000000000 */
[----:B------:R-:W-:Y:S01]  /*5770*/  UMOV UR7, 0x10000000 ;  /* 0x1000000000077882 */ /* 0x000fe20000000000 */
[----:B------:R-:W-:Y:S01]  /*5780*/  @!P2 R2UR UR5, R3 ;  /* 0x000000000305a2ca */ /* 0x000fe200000e0000 */
[----:B-1----:R-:W-:Y:S01]  /*5790*/  @!P2 IMAD.X R0, RZ, RZ, R15, P1 ;  /* 0x000000ffff00a224 */ /* 0x002fe200008e060f */
[----:B------:R-:W-:Y:S02]  /*57a0*/  @!UP0 UIADD3 UR26, UPT, UPT, UR34, 0x20, URZ ;  /* 0x00000020221a8890 */ /* 0x000fe4000fffe0ff */
[----:B------:R-:W-:Y:S02]  /*57b0*/  @!UP0 UIADD3 UR24, UPT, UPT, UR31, 0x1200, URZ ;  /* 0x000012001f188890 */ /* 0x000fe4000fffe0ff */
[----:B------:R-:W-:Y:S01]  /*57c0*/  @!P2 R2UR UR4, R0 ;  /* 0x000000000004a2ca */ /* 0x000fe200000e0000 */
[----:B------:R-:W-:Y:S01]  /*57d0*/  VOTEU.ALL UP0, P2 ;  /* 0x0000000000ff7886 */ /* 0x000fe20001000000 */
[----:B------:R-:W-:Y:S01]  /*57e0*/  @!P2 IMAD.MOV.U32 R0, RZ, RZ, 0x1000 ;  /* 0x00001000ff00a424 */ /* 0x000fe200078e00ff */
[----:B------:R-:W-:Y:S01]  /*57f0*/  UMOV UR27, UR35 ;  /* 0x00000023001b7c82 */ /* 0x000fe20008000000 */
[----:B------:R-:W-:Y:S01]  /*5800*/  UMOV UR28, UR36 ;  /* 0x00000024001c7c82 */ /* 0x000fe20008000000 */
[----:B------:R-:W-:Y:S02]  /*5810*/  UMOV UR29, UR37 ;  /* 0x00000025001d7c82 */ /* 0x000fe40008000000 */
        /* <DEDUP_REMOVED lines=10> */
.L_x_194:
        /* <DEDUP_REMOVED lines=22> */
[----:B--2---:R-:W-:Y:S01]  /*5a20*/  @P0 SHF.R.U32.HI R0, RZ, 0x10, R5 ;  /* 0x00000010ff000819 */ /* 0x004fe20000011605 */
[----:B------:R-:W2:Y:S03]  /*5a30*/  SYNCS.PHASECHK.TRANS64.TRYWAIT P1, [UR31+0x148], R8 ;  /* 0x00014808ff0075a7 */ /* 0x000ea6000802111f */
[----:B------:R-:W-:Y:S01]  /*5a40*/  @P0 R2UR UR49, R0 ;  /* 0x00000000003102ca */ /* 0x000fe200000e0000 */
[----:B------:R-:W-:Y:S03]  /*5a50*/  @!UPT UIADD3 URZ, UPT, UPT, URZ, URZ, URZ ;  /* 0x000000fffffff290 */ /* 0x000fe6000fffe0ff */
[----:B-12---:R-:W-:Y:S11]  /*5a60*/  @!P1 BRA `(.L_x_83) ;  /* 0x0000004400dc9947 */ /* 0x006ff60003800000 */
.L_x_196:
[----:B------:R-:W-:Y:S01]  /*5a70*/  @!P2 IADD3 R3, P0, PT, R14, 0x580, RZ ;  /* 0x000005800e03a810 */ /* 0x000fe20007f1e0ff */
[----:B------:R-:W-:Y:S01]  /*5a80*/  VOTEU.ALL UP0, P2 ;  /* 0x0000000000ff7886 */ /* 0x000fe20001000000 */
[----:B------:R-:W-:Y:S01]  /*5a90*/  UMOV UR6, 0x0 ;  /* 0x0000000000067882 */ /* 0x000fe20000000000 */
[----:B------:R-:W-:Y:S01]  /*5aa0*/  UMOV UR7, 0x10000000 ;  /* 0x1000000000077882 */ /* 0x000fe20000000000 */
[----:B------:R-:W-:Y:S01]  /*5ab0*/  @!P2 R2UR UR5, R3 ;  /* 0x000000000305a2ca */ /* 0x000fe200000e0000 */
[----:B-1----:R-:W-:Y:S01]  /*5ac0*/  @!P2 IMAD.X R0, RZ, RZ, R15, P0 ;  /* 0x000000ffff00a224 */ /* 0x002fe200000e060f */
[----:B------:R-:W-:Y:S01]  /*5ad0*/  @!UP0 UIADD3 UR10, UPT, UPT, UR34, 0x60, URZ ;  /* 0x00000060220a8890 */ /* 0x000fe2000fffe0ff */
[----:B------:R-:W-:Y:S01]  /*5ae0*/  LOP3.LUT P0, RZ, R6, 0x1, RZ, 0xc0, !PT ;  /* 0x0000000106ff7812 */ /* 0x000fe2000780c0ff */
[----:B------:R-:W-:Y:S01]  /*5af0*/  @!UP0 UIADD3 UR8, UPT, UPT, UR31, 0x3200, URZ ;  /* 0x000032001f088890 */ /* 0x000fe2000fffe0ff */
[----:B------:R-:W-:Y:S01]  /*5b00*/  LOP3.LUT R10, R10, 0x1, RZ, 0x3c, !PT ;  /* 0x000000010a0a7812 */ /* 0x000fe200078e3cff */
[----:B------:R-:W-:Y:S01]  /*5b10*/  @!UP0 UIADD3 UR9, UPT, UPT, UR31, 0x128, URZ ;  /* 0x000001281f098890 */ /* 0x000fe2000fffe0ff */
[----:B------:R-:W-:Y:S01]  /*5b20*/  @!P2 R2UR UR4, R0 ;  /* 0x000000000004a2ca */ /* 0x000fe200000e0000 */
[----:B------:R-:W-:Y:S01]  /*5b30*/  VOTEU.ALL UP0, P2 ;  /* 0x0000000000ff7886 */ /* 0x000fe20001000000 */
[----:B------:R-:W-:Y:S01]  /*5b40*/  UMOV UR11, UR35 ;  /* 0x00000023000b7c82 */ /* 0x000fe20008000000 */
[----:B------:R-:W-:Y:S01]  /*5b50*/  UMOV UR12, UR36 ;  /* 0x00000024000c7c82 */ /* 0x000fe20008000000 */
[----:B------:R-:W-:Y:S01]  /*5b60*/  UMOV UR13, UR37 ;  /* 0x00000025000d7c82 */ /* 0x000fe20008000000 */
[----:B------:R-:W-:Y:S01]  /*5b70*/  UIADD3 UR20, UPT, UPT, UR14, UR55, URZ ;  /* 0x000000370e147290 */ /* 0x000fe2000fffe0ff */
[----:B------:R-:W-:Y:S01]  /*5b80*/  IMAD.U32 R12, RZ, RZ, UR5 ;  /* 0x00000005ff0c7e24 */ /* 0x000fe2000f8e00ff */
[----:B------:R-:W-:Y:S01]  /*5b90*/  UIADD3 UR24, UPT, UPT, UR15, UR54, URZ ;  /* 0x000000360f187290 */ /* 0x000fe2000fffe0ff */
[----:B------:R-:W-:Y:S01]  /*5ba0*/  LOP3.LUT R9, R9, 0x1, RZ, 0x3c, !PT ;  /* 0x0000000109097812 */ /* 0x000fe200078e3cff */
[----:B------:R-:W-:Y:S04]  /*5bb0*/  UPLOP3.LUT UP2, UPT, UPT, UPT, UPT, 0x80, 0x8 ;  /* 0x000000000008789c */ /* 0x000fe80003f4f070 */
[----:B------:R-:W-:Y:S01]  /*5bc0*/  IMAD.U32 R13, RZ, RZ, UR4 ;  /* 0x00000004ff0d7e24 */ /* 0x000fe2000f8e00ff */
[----:B------:R-:W-:Y:S04]  /*5bd0*/  @!P2 R2UR UR4, R12 ;  /* 0x000000000c04a2ca */ /* 0x000fe800000e0000 */
[----:B------:R-:W-:Y:S11]  /*5be0*/  @!P2 R2UR UR5, R13 ;  /* 0x000000000d05a2ca */ /* 0x000ff600000e0000 */
[----:B------:R-:W-:Y:S02]  /*5bf0*/  @!UPT UIADD3 URZ, UPT, UPT, URZ, URZ, URZ ;  /* 0x000000fffffff290 */ /* 0x000fe4000fffe0ff */
[----:B------:R1:W-:Y:S01]  /*5c00*/  @!UP0 UTMALDG.4D [UR8], [UR4], desc[UR6] ;  /* 0x00000608040085b4 */ /* 0x0003e20008019000 */
[----:B------:R1:W-:Y:S01]  /*5c10*/  @!P2 SYNCS.ARRIVE.TRANS64.RED.A0TR RZ, [UR31+0x128], R2 ;  /* 0x00012802ffffa9a7 */ /* 0x0003e2000830041f */
[----:B------:R-:W-:Y:S01]  /*5c20*/  SYNCS.ARRIVE.TRANS64.RED.A1T0 RZ, [UR58], RZ ;  /* 0x000000ffffff79a7 */ /* 0x000fe2000810043a */
[----:B------:R-:W-:Y:S05]  /*5c30*/  @P0 BRA `(.L_x_84) ;  /* 0xffffffec00bc0947 */ /* 0x000fea000383ffff */
[----:B-1----:R-:W-:-:S04]  /*5c40*/  SHF.L.U32 R2, R10, 0x1f, RZ ;  /* 0x0000001f0a027819 */ /* 0x002fc800000006ff */
[----:B------:R-:W1:Y:S02]  /*5c50*/  SYNCS.PHASECHK.TRANS64.TRYWAIT P0, [UR31+0x130], R2 ;  /* 0x00013002ff0075a7 */ /* 0x000e64000800111f */
[----:B-1----:R-:W-:Y:S05]  /*5c60*/  @!P0 BRA `(.L_x_85) ;  /* 0x0000004400748947 */ /* 0x002fea0003800000 */
.L_x_198:
[----:B------:R-:W2:Y:S02]  /*5c70*/  SYNCS.PHASECHK.TRANS64.TRYWAIT P0, [UR31+0x138], R2 ;  /* 0x00013802ff0075a7 */ /* 0x000ea4000800111f */
[----:B--2---:R-:W-:Y:S05]  /*5c80*/  @!P0 BRA `(.L_x_86) ;  /* 0x0000004400848947 */ /* 0x004fea0003800000 */
.L_x_200:
[----:B------:R-:W2:Y:S02]  /*5c90*/  SYNCS.PHASECHK.TRANS64.TRYWAIT P0, [UR31+0x140], R2 ;  /* 0x00014002ff0075a7 */ /* 0x000ea4000800111f */
[----:B--2---:R-:W-:Y:S05]  /*5ca0*/  @!P0 BRA `(.L_x_87) ;  /* 0x0000004400948947 */ /* 0x004fea0003800000 */
.L_x_202:
[----:B-1----:R-:W-:-:S07]  /*5cb0*/  MOV R0, UR31 ;  /* 0x0000001f00007c02 */ /* 0x002fce0008000f00 */
.L_x_88:
[----:B-1----:R-:W-:-:S04]  /*5cc0*/  SHF.L.U32 R2, R10, 0x1f, RZ ;  /* 0x0000001f0a027819 */ /* 0x002fc800000006ff */
[----:B------:R1:W2:Y:S03]  /*5cd0*/  SYNCS.PHASECHK.TRANS64.TRYWAIT P0, [R0+URZ+0x148], R2 ;  /* 0x00014802000075a7 */ /* 0x0002a600080011ff */
[----:B--2---:R-:W-:Y:S05]  /*5ce0*/  @!P0 NANOSLEEP.SYNCS 0x989680 ;  /* 0x009896800000895d */ /* 0x004fea0003900000 */
[----:B------:R-:W2:Y:S02]  /*5cf0*/  @!P0 SYNCS.PHASECHK.TRANS64 P0, [R0+URZ+0x148], R2 ;  /* 0x00014802000085a7 */ /* 0x000ea400080010ff */
[----:B--2---:R-:W-:Y:S05]  /*5d00*/  @P0 EXIT ;  /* 0x000000000000094d */ /* 0x004fea0003800000 */
[----:B------:R-:W-:Y:S05]  /*5d10*/  BRA `(.L_x_88) ;  /* 0xfffffffc00e87947 */ /* 0x000fea000383ffff */
.L_x_73:
[----:B------:R-:W-:-:S06]  /*5d20*/  UISETP.GE.AND UP0, UPT, UR18, 0x4, UPT ;  /* 0x000000041200788c */ /* 0x000fcc000bf06270 */
[----:B------:R-:W-:-:S13]  /*5d30*/  PLOP3.LUT P0, PT, PT, PT, UP0, 0x80, 0x8 ;  /* 0x000000000008781c */ /* 0x000fda0003f0f008 */
[----:B-1----:R-:W-:Y:S05]  /*5d40*/  @!P0 EXIT ;  /* 0x000000000000894d */ /* 0x002fea0003800000 */
[----:B------:R-:W1:Y:S08]  /*5d50*/  S2UR UR4, SR_CgaCtaId ;  /* 0x00000000000479c3 */ /* 0x000e700000008800 */
[----:B------:R-:W-:Y:S01]  /*5d60*/  BAR.SYNC.DEFER_BLOCKING 0x6, 0xa0 ;  /* 0x0182800000007b1d */ /* 0x000fe20000010000 */
[C---:B------:R-:W-:Y:S01]  /*5d70*/  IMAD.SHL.U32 R4, R54.reuse, 0x20, RZ ;  /* 0x0000002036047824 */ /* 0x040fe200078e00ff */
[----:B------:R-:W-:Y:S01]  /*5d80*/  SHF.R.U32.HI R3, RZ, 0x1, R54 ;  /* 0x00000001ff037819 */ /* 0x000fe20000011636 */
[C---:B------:R-:W-:Y:S01]  /*5d90*/  IMAD.SHL.U32 R53, R54.reuse, 0x10, RZ ;  /* 0x0000001036357824 */ /* 0x040fe200078e00ff */
[----:B------:R-:W-:Y:S01]  /*5da0*/  USHF.R.S32.HI UR52, URZ, 0x1f, UR5 ;  /* 0x0000001fff347899 */ /* 0x000fe20008011405 */
[----:B------:R-:W-:Y:S01]  /*5db0*/  IMAD.U32 R23, R54, 0x10000, RZ ;  /* 0x0001000036177824 */ /* 0x000fe200078e00ff */
[----:B------:R-:W-:Y:S01]  /*5dc0*/  UMOV UR48, 0x400 ;  /* 0x0000040000307882 */ /* 0x000fe20000000000 */
[----:B------:R-:W-:Y:S01]  /*5dd0*/  LOP3.LUT R0, R4, 0xc0, RZ, 0xc0, !PT ;  /* 0x000000c004007812 */ /* 0x000fe200078ec0ff */
[----:B------:R-:W2:Y:S01]  /*5de0*/  LDC.64 R42, c[0x0][0x8b0] ;  /* 0x00022c00ff2a7b82 */ /* 0x000ea20000000a00 */
[----:B------:R-:W3:Y:S01]  /*5df0*/  LDCU.64 UR6, c[0x0][0x890] ;  /* 0x00011200ff0677ac */ /* 0x000ee20008000a00 */
[----:B------:R-:W-:Y:S01]  /*5e00*/  LOP3.LUT R53, R53, 0x600, RZ, 0xc0, !PT ;  /* 0x0000060035357812 */ /* 0x000fe200078ec0ff */
[----:B------:R-:W-:Y:S01]  /*5e10*/  IMAD.MOV.U32 R61, RZ, RZ, 0x20 ;  /* 0x00000020ff3d7424 */ /* 0x000fe200078e00ff */
[----:B------:R-:W-:Y:S01]  /*5e20*/  LOP3.LUT R3, R0, 0x8, R3, 0xf8, !PT ;  /* 0x0000000800037812 */ /* 0x000fe200078ef803 */
[C---:B------:R-:W-:Y:S01]  /*5e30*/  IMAD.SHL.U32 R0, R54.reuse, 0x4, RZ ;  /* 0x0000000436007824 */ /* 0x040fe200078e00ff */
[----:B------:R-:W-:Y:S01]  /*5e40*/  LOP3.LUT R53, R53, 0x20, R4, 0xf8, !PT ;  /* 0x0000002035357812 */ /* 0x000fe200078ef804 */
[----:B------:R-:W-:Y:S01]  /*5e50*/  ULEA.HI UR52, UR52, UR5, URZ, 0x7 ;  /* 0x0000000534347291 */ /* 0x000fe2000f8f38ff */
[----:B------:R-:W4:Y:S01]  /*5e60*/  LDC.64 R40, c[0x0][0x8a8] ;  /* 0x00022a00ff287b82 */ /* 0x000f220000000a00 */
[----:B------:R-:W-:Y:S01]  /*5e70*/  LOP3.LUT P0, RZ, R54, 0x4, RZ, 0xc0, !PT ;  /* 0x0000000436ff7812 */ /* 0x000fe2000780c0ff */
[----:B------:R-:W-:Y:S01]  /*5e80*/  IMAD.MOV.U32 R52, RZ, RZ, 0x1 ;  /* 0x00000001ff347424 */ /* 0x000fe200078e00ff */
[----:B------:R-:W-:Y:S01]  /*5e90*/  LOP3.LUT R0, R3, 0x18, R0, 0x78, !PT ;  /* 0x0000001803007812 */ /* 0x000fe200078e7800 */
[----:B------:R-:W-:Y:S01]  /*5ea0*/  IMAD.MOV.U32 R22, RZ, RZ, RZ ;  /* 0x000000ffff167224 */ /* 0x000fe200078e00ff */
[----:B------:R-:W-:-:S02]  /*5eb0*/  LOP3.LUT R53, R53, 0x100, R4, 0xf8, !PT ;  /* 0x0000010035357812 */ /* 0x000fc400078ef804 */
[----:B------:R-:W-:Y:S01]  /*5ec0*/  CS2R R50, SRZ ;  /* 0x0000000000327805 */ /* 0x000fe2000001ff00 */
[----:B-1----:R-:W-:Y:S01]  /*5ed0*/  ULEA UR48, UR4, UR48, 0x18 ;  /* 0x0000003004307291 */ /* 0x002fe2000f8ec0ff */
[----:B------:R-:W-:Y:S01]  /*5ee0*/  LOP3.LUT R54, R54, 0x60, RZ, 0xc0, !PT ;  /* 0x0000006036367812 */ /* 0x000fe200078ec0ff */
[----:B------:R-:W1:Y:S01]  /*5ef0*/  LDCU UR61, c[0x0][0x370] ;  /* 0x00006e00ff3d77ac */ /* 0x000e620008000800 */
[----:B------:R-:W-:Y:S01]  /*5f00*/  LOP3.LUT R53, R53, R0, RZ, 0xfc, !PT ;  /* 0x0000000035357212 */ /* 0x000fe200078efcff */
[----:B---3--:R-:W-:Y:S01]  /*5f10*/  IMAD.U32 R58, RZ, RZ, UR6 ;  /* 0x00000006ff3a7e24 */ /* 0x008fe2000f8e00ff */
[----:B------:R-:W-:Y:S01]  /*5f20*/  LOP3.LUT R23, R23, 0x600000, RZ, 0xc0, !PT ;  /* 0x0060000017177812 */ /* 0x000fe200078ec0ff */
[----:B------:R-:W-:Y:S01]  /*5f30*/  UIADD3 UR4, UPT, UPT, UR48, 0x200, URZ ;  /* 0x0000020030047890 */ /* 0x000fe2000fffe0ff */
[----:B------:R-:W-:Y:S01]  /*5f40*/  IMAD.U32 R57, RZ, RZ, UR7 ;  /* 0x00000007ff397e24 */ /* 0x000fe2000f8e00ff */
[----:B------:R-:W-:Y:S01]  /*5f50*/  SEL R61, R61, 0xffffffe0, !P0 ;  /* 0xffffffe03d3d7807 */ /* 0x000fe20004000000 */
[----:B------:R-:W3:Y:S01]  /*5f60*/  LDS R2, [UR48+0x1b0] ;  /* 0x0001b030ff027984 */ /* 0x000ee20008000800 */
[----:B------:R-:W1:Y:S02]  /*5f70*/  LDCU UR45, c[0x0][0xb0c] ;  /* 0x00016180ff2d77ac */ /* 0x000e640008000800 */
[----:B------:R-:W-:Y:S01]  /*5f80*/  IMAD.U32 R60, RZ, RZ, UR4 ;  /* 0x00000004ff3c7e24 */ /* 0x000fe2000f8e00ff */
[----:B------:R-:W1:Y:S01]  /*5f90*/  LDCU UR38, c[0x0][0xb30] ;  /* 0x00016600ff2677ac */ /* 0x000e620008000800 */
[----:B------:R-:W1:Y:S01]  /*5fa0*/  LDCU UR63, c[0x0][0x388] ;  /* 0x00007100ff3f77ac */ /* 0x000e620008000800 */
[----:B------:R-:W1:Y:S01]  /*5fb0*/  LDCU.64 UR54, c[0x0][0x888] ;  /* 0x00011100ff3677ac */ /* 0x000e620008000a00 */
[----:B------:R-:W1:Y:S01]  /*5fc0*/  LDCU.64 UR46, c[0x0][0xb28] ;  /* 0x00016500ff2e77ac */ /* 0x000e620008000a00 */
[----:B------:R-:W1:Y:S01]  /*5fd0*/  LDCU.128 UR56, c[0x0][0xb10] ;  /* 0x00016200ff3877ac */ /* 0x000e620008000c00 */
[----:B------:R-:W1:Y:S01]  /*5fe0*/  LDCU UR60, c[0x0][0x374] ;  /* 0x00006e80ff3c77ac */ /* 0x000e620008000800 */
[----:B------:R-:W-:Y:S01]  /*5ff0*/  USHF.R.S32.HI UR52, URZ, 0x7, UR52 ;  /* 0x00000007ff347899 */ /* 0x000fe20008011434 */
[----:B------:R-:W-:Y:S01]  /*6000*/  UMOV UR53, URZ ;  /* 0x000000ff00357c82 */ /* 0x000fe20008000000 */
[----:B------:R-:W-:Y:S01]  /*6010*/  UMOV UR50, URZ ;  /* 0x000000ff00327c82 */ /* 0x000fe20008000000 */
[C---:B---3--:R-:W-:Y:S01]  /*6020*/  VIADD R3, R2.reuse, 0x80 ;  /* 0x0000008002037836 */ /* 0x048fe20000000000 */
[----:B------:R-:W-:-:S04]  /*6030*/  LOP3.LUT R2, R2, 0xffff, RZ, 0xc0, !PT ;  /* 0x0000ffff02027812 */ /* 0x000fc800078ec0ff */
[----:B------:R-:W-:-:S05]  /*6040*/  LOP3.LUT R3, R3, 0xffff, RZ, 0xc0, !PT ;  /* 0x0000ffff03037812 */ /* 0x000fca00078ec0ff */
[----:B-12-4-:R3:W-:Y:S02]  /*6050*/  STL.64 [R1], R2 ;  /* 0x0000000201007387 */ /* 0x0167e40000100a00 */
.L_x_132:
[----:B---3--:R-:W-:Y:S04]  /*6060*/  SHF.L.U32 R2, R50, 0x1f, RZ ;  /* 0x0000001f32027819 */ /* 0x008fe800000006ff */
[----:B-1----:R-:W1:Y:S02]  /*6070*/  SYNCS.PHASECHK.TRANS64.TRYWAIT P0, [UR48+0x160], R2 ;  /* 0x00016002ff0075a7 */ /* 0x002e640008001130 */
[----:B-1----:R-:W-:Y:S05]  /*6080*/  @!P0 BRA `(.L_x_89) ;  /* 0x0000004000b48947 */ /* 0x002fea0003800000 */
.L_x_204:
[----:B------:R-:W2:Y:S01]  /*6090*/  LDS.128 R44, [UR48+0x1a0] ;  /* 0x0001a030ff2c7984 */ /* 0x000ea20008000c00 */
[----:B------:R-:W-:Y:S01]  /*60a0*/  UIADD3 UR4, UPT, UPT, UR48, 0x168, URZ ;  /* 0x0000016830047890 */ /* 0x000fe2000fffe0ff */
[----:B-1----:R-:W-:Y:S01]  /*60b0*/  IMAD R2, R22, 0x4, R1 ;  /* 0x0000000416027824 */ /* 0x002fe200078e0201 */
[----:B------:R-:W-:Y:S01]  /*60c0*/  UISETP.GE.AND UP1, UPT, UR39, 0x1, UPT ;  /* 0x000000012700788c */ /* 0x000fe2000bf26270 */
[----:B------:R-:W-:Y:S01]  /*60d0*/  @!PT LDS RZ, [RZ] ;  /* 0x00000000fffff984 */ /* 0x000fe20000000800 */
[----:B------:R-:W-:Y:S01]  /*60e0*/  @!PT LDS RZ, [RZ] ;  /* 0x00000000fffff984 */ /* 0x000fe20000000800 */
[----:B------:R-:W-:Y:S01]  /*60f0*/  @!PT LDS RZ, [RZ] ;  /* 0x00000000fffff984 */ /* 0x000fe20000000800 */
[----:B------:R-:W-:Y:S01]  /*6100*/  @!PT LDS RZ, [RZ] ;  /* 0x00000000fffff984 */ /* 0x000fe20000000800 */
[----:B------:R1:W-:Y:S06]  /*6110*/  MEMBAR.ALL.CTA ;  /* 0x0000000000007992 */ /* 0x0003ec0000008000 */
[----:B-1----:R-:W1:Y:S01]  /*6120*/  FENCE.VIEW.ASYNC.S ;  /* 0x00000000000073c6 */ /* 0x002e620000000000 */
[----:B------:R-:W-:Y:S09]  /*6130*/  UPRMT UR4, URZ, 0x654, UR4 ;  /* 0x00000654ff047896 */ /* 0x000ff20008000004 */
[----:B-1----:R-:W-:Y:S01]  /*6140*/  SYNCS.ARRIVE.TRANS64.RED.A1T0 RZ, [UR4], RZ ;  /* 0x000000ffffff79a7 */ /* 0x002fe20008100404 */
[----:B------:R-:W5:Y:S01]  /*6150*/  LDL R2, [R2] ;  /* 0x0000000002027983 */ /* 0x000f620000100800 */
[----:B--2---:R-:W-:Y:S11]  /*6160*/  LOP3.LUT P0, RZ, R46, 0x1, RZ, 0xc0, !PT ;  /* 0x000000012eff7812 */ /* 0x004ff6000780c0ff */
[----:B------:R-:W-:Y:S02]  /*6170*/  @!UPT UIADD3 URZ, UPT, UPT, URZ, URZ, URZ ;  /* 0x000000fffffff290 */ /* 0x000fe4000fffe0ff */
[----:B------:R-:W-:Y:S01]  /*6180*/  VOTEU.ANY UP0, P0 ;  /* 0x0000000000ff7886 */ /* 0x000fe20000000100 */
[----:B------:R-:W-:Y:S11]  /*6190*/  PLOP3.LUT P0, PT, PT, PT, UP0, 0x80, 0x8 ;  /* 0x000000000008781c */ /* 0x000ff60003f0f008 */
[----:B------:R-:W-:Y:S02]  /*61a0*/  @!UPT UIADD3 URZ, UPT, UPT, URZ, URZ, URZ ;  /* 0x000000fffffff290 */ /* 0x000fe4000fffe0ff */
[----:B------:R-:W-:Y:S02]  /*61b0*/  @P0 MOV R3, R44 ;  /* 0x0000002c00030202 */ /* 0x000fe40000000f00 */
[----:B------:R-:W-:Y:S02]  /*61c0*/  @P0 LOP3.LUT R0, R45, 0xffff, RZ, 0xc0, !PT ;  /* 0x0000ffff2d000812 */ /* 0x000fe400078ec0ff */
[----:B------:R-:W-:Y:S02]  /*61d0*/  @P0 R2UR UR5, R3 ;  /* 0x00000000030502ca */ /* 0x000fe400000e0000 */
[----:B------:R-:W-:Y:S01]  /*61e0*/  @P0 R2UR UR4, R0 ;  /* 0x00000000000402ca */ /* 0x000fe200000e0000 */
[----:B------:R-:W-:Y:S05]  /*61f0*/  IMAD.U32 R0, RZ, RZ, UR52 ;  /* 0x00000034ff007e24 */ /* 0x000fea000f8e00ff */
[----:B------:R-:W-:Y:S05]  /*6200*/  IABS R3, R0 ;  /* 0x0000000000037213 */ /* 0x000fea0000000000 */
[----:B------:R-:W-:Y:S02]  /*6210*/  @UP0 UMOV UR37, UR5 ;  /* 0x0000000500250c82 */ /* 0x000fe40008000000 */
[----:B------:R-:W-:Y:S01]  /*6220*/  @UP0 UMOV UR36, UR4 ;  /* 0x0000000400240c82 */ /* 0x000fe20008000000 */
[----:B------:R-:W-:Y:S05]  /*6230*/  BRA.U !UP1, `(.L_x_90) ;  /* 0x0000000109cc7547 */ /* 0x000fea000b800000 */
[----:B------:R-:W1:Y:S01]  /*6240*/  LDCU UR9, c[0x0][0xb20] ;  /* 0x00016400ff0977ac */ /* 0x000e620008000800 */
[----:B------:R-:W-:Y:S02]  /*6250*/  UIMAD.WIDE.U32 UR4, UR60, UR59, URZ ;  /* 0x0000003b3c0472a5 */ /* 0x000fe4000f8e00ff */
[----:B------:R-:W-:Y:S02]  /*6260*/  UIMAD.WIDE.U32 UR6, UR61, UR56, URZ ;  /* 0x000000383d0672a5 */ /* 0x000fe4000f8e00ff */
[----:B------:R-:W-:Y:S02]  /*6270*/  UIMAD.WIDE.U32 UR10, UR36, UR59, URZ ;  /* 0x0000003b240a72a5 */ /* 0x000fe4000f8e00ff */
[----:B------:R-:W-:Y:S02]  /*6280*/  UISETP.NE.AND UP0, UPT, UR58, 0x1, UPT ;  /* 0x000000013a00788c */ /* 0x000fe4000bf05270 */
[----:B------:R-:W-:Y:S02]  /*6290*/  UISETP.NE.AND UP1, UPT, UR45, 0x1, UPT ;  /* 0x000000012d00788c */ /* 0x000fe4000bf25270 */
[----:B------:R-:W-:Y:S02]  /*62a0*/  UISETP.NE.AND UP2, UPT, UR39, 0x1, UPT ;  /* 0x000000012700788c */ /* 0x000fe4000bf45270 */
[----:B------:R-:W-:Y:S01]  /*62b0*/  UIMAD.WIDE.U32 UR12, UR37, UR56, URZ ;  /* 0x00000038250c72a5 */ /* 0x000fe2000f8e00ff */
[----:B------:R-:W-:Y:S01]  /*62c0*/  UMOV UR4, UR5 ;  /* 0x0000000500047c82 */ /* 0x000fe20008000000 */
[----:B------:R-:W-:Y:S01]  /*62d0*/  UMOV UR6, UR11 ;  /* 0x0000000b00067c82 */ /* 0x000fe20008000000 */
[----:B-1----:R-:W-:Y:S03]  /*62e0*/  USHF.R.U32.HI UR8, URZ, UR9, UR4 ;  /* 0x00000009ff087299 */ /* 0x002fe60008011604 */
[----:B------:R-:W-:Y:S02]  /*62f0*/  UMOV UR4, UR7 ;  /* 0x0000000700047c82 */ /* 0x000fe40008000000 */
[----:B------:R-:W-:Y:S02]  /*6300*/  USHF.R.U32.HI UR5, URZ, UR57, UR4 ;  /* 0x00000039ff057299 */ /* 0x000fe40008011604 */
[----:B------:R-:W-:Y:S02]  /*6310*/  USEL UR4, UR60, UR8, !UP0 ;  /* 0x000000083c047287 */ /* 0x000fe4000c000000 */
[----:B------:R-:W-:Y:S02]  /*6320*/  USHF.R.U32.HI UR8, URZ, UR9, UR6 ;  /* 0x00000009ff087299 */ /* 0x000fe40008011606 */
[----:B------:R-:W-:Y:S02]  /*6330*/  UIMAD.WIDE.U32 UR6, UR4, UR46, URZ ;  /* 0x0000002e040672a5 */ /* 0x000fe4000f8e00ff */
[----:B------:R-:W-:Y:S02]  /*6340*/  USEL UR9, UR61, UR5, !UP1 ;  /* 0x000000053d097287 */ /* 0x000fe4000c800000 */
[----:B------:R-:W-:Y:S02]  /*6350*/  USEL UR8, UR36, UR8, !UP0 ;  /* 0x0000000824087287 */ /* 0x000fe4000c000000 */
[----:B------:R-:W-:Y:S01]  /*6360*/  UIMAD.WIDE.U32 UR10, UR9, UR46, URZ ;  /* 0x0000002e090a72a5 */ /* 0x000fe2000f8e00ff */
[----:B------:R-:W-:Y:S01]  /*6370*/  UMOV UR6, UR7 ;  /* 0x0000000700067c82 */ /* 0x000fe20008000000 */
[----:B------:R-:W-:Y:S01]  /*6380*/  UMOV UR5, UR13 ;  /* 0x0000000d00057c82 */ /* 0x000fe20008000000 */
[----:B------:R-:W-:Y:S02]  /*6390*/  @UP2 USHF.R.U32.HI UR4, URZ, UR47, UR6 ;  /* 0x0000002fff042299 */ /* 0x000fe40008011606 */
[----:B------:R-:W-:Y:S02]  /*63a0*/  USHF.R.U32.HI UR5, URZ, UR57, UR5 ;  /* 0x00000039ff057299 */ /* 0x000fe40008011605 */
[----:B------:R-:W-:Y:S02]  /*63b0*/  UIMAD UR4, UR39, UR4, URZ ;  /* 0x00000004270472a4 */ /* 0x000fe4000f8e02ff */
[----:B------:R-:W-:Y:S02]  /*63c0*/  USEL UR5, UR37, UR5, !UP1 ;  /* 0x0000000525057287 */ /* 0x000fe4000c800000 */
[----:B------:R-:W-:Y:S01]  /*63d0*/  UISETP.GE.AND UP0, UPT, UR8, UR4, UPT ;  /* 0x000000040800728c */ /* 0x000fe2000bf06270 */
[----:B------:R-:W-:Y:S01]  /*63e0*/  UMOV UR6, UR11 ;  /* 0x0000000b00067c82 */ /* 0x000fe20008000000 */
[----:B------:R-:W-:Y:S02]  /*63f0*/  UIMAD.WIDE.U32 UR10, UR8, UR46, URZ ;  /* 0x0000002e080a72a5 */ /* 0x000fe4000f8e00ff */
[----:B------:R-:W-:Y:S04]  /*6400*/  @UP2 USHF.R.U32.HI UR9, URZ, UR47, UR6 ;  /* 0x0000002fff092299 */ /* 0x000fe80008011606 */
[----:B------:R-:W-:Y:S01]  /*6410*/  UIMAD UR6, UR39, UR9, URZ ;  /* 0x00000009270672a4 */ /* 0x000fe2000f8e02ff */
[----:B------:R-:W-:Y:S03]  /*6420*/  UMOV UR4, UR11 ;  /* 0x0000000b00047c82 */ /* 0x000fe60008000000 */
[----:B------:R-:W-:Y:S02]  /*6430*/  UISETP.GE.OR UP0, UPT, UR5, UR6, UP0 ;  /* 0x000000060500728c */ /* 0x000fe40008706670 */
[----:B------:R-:W-:Y:S02]  /*6440*/  USHF.R.U32.HI UR4, URZ, UR47, UR4 ;  /* 0x0000002fff047299 */ /* 0x000fe40008011604 */
[----:B------:R-:W-:Y:S02]  /*6450*/  UIMAD.WIDE.U32 UR6, UR5, UR46, URZ ;  /* 0x0000002e050672a5 */ /* 0x000fe4000f8e00ff */
[----:B------:R-:W-:Y:S02]  /*6460*/  USEL UR11, UR8, UR4, !UP2 ;  /* 0x00000004080b7287 */ /* 0x000fe4000d000000 */
[----:B------:R-:W-:Y:S02]  /*6470*/  UIADD3 UR6, UPT, UPT, -UR5, URZ, URZ ;  /* 0x000000ff05067290 */ /* 0x000fe4000fffe1ff */
[----:B------:R-:W-:Y:S02]  /*6480*/  UIADD3 UR10, UPT, UPT, -UR11, URZ, URZ ;  /* 0x000000ff0b0a7290 */ /* 0x000fe4000fffe1ff */
[----:B------:R-:W-:Y:S02]  /*6490*/  UIMAD UR6, UR45, UR6, UR37 ;  /* 0x000000062d0672a4 */ /* 0x000fe4000f8e0225 */
[----:B------:R-:W-:Y:S01]  /*64a0*/  UIMAD UR10, UR39, UR10, UR8 ;  /* 0x0000000a270a72a4 */ /* 0x000fe2000f8e0208 */
[----:B------:R-:W-:Y:S01]  /*64b0*/  @!UP0 UMOV UR4, UR7 ;  /* 0x0000000700048c82 */ /* 0x000fe20008000000 */
[----:B------:R-:W-:Y:S02]  /*64c0*/  UIADD3 UR7, UPT, UPT, -UR8, URZ, URZ ;  /* 0x000000ff08077290 */ /* 0x000fe4000fffe1ff */
[----:B------:R-:W-:Y:S04]  /*64d0*/  @!UP0 USHF.R.U32.HI UR4, URZ, UR47, UR4 ;  /* 0x0000002fff048299 */ /* 0x000fe80008011604 */
[----:B------:R-:W-:Y:S04]  /*64e0*/  @!UP0 USEL UR4, UR5, UR4, !UP2 ;  /* 0x0000000405048287 */ /* 0x000fe8000d000000 */
[----:B------:R-:W-:Y:S02]  /*64f0*/  @!UP0 UIMAD UR9, UR9, UR10, UR4 ;  /* 0x0000000a090982a4 */ /* 0x000fe4000f8e0204 */
[----:B------:R-:W-:Y:S02]  /*6500*/  @!UP0 UIADD3 UR10, UPT, UPT, UR11, -UR4, URZ ;  /* 0x800000040b0a8290 */ /* 0x000fe4000fffe0ff */
[----:B------:R-:W-:Y:S02]  /*6510*/  UIMAD UR4, UR58, UR7, UR36 ;  /* 0x000000073a0472a4 */ /* 0x000fe4000f8e0224 */
[----:B------:R-:W-:Y:S03]  /*6520*/  @!UP0 UIMAD UR8, UR10, UR39, UR5 ;  /* 0x000000270a0882a4 */ /* 0x000fe6000f8e0205 */
[----:B------:R-:W-:Y:S02]  /*6530*/  @!UP0 UMOV UR5, UR9 ;  /* 0x0000000900058c82 */ /* 0x000fe40008000000 */
[----:B------:R-:W-:Y:S02]  /*6540*/  UIMAD UR37, UR5, UR45, UR6 ;  /* 0x0000002d052572a4 */ /* 0x000fe4000f8e0206 */
[----:B------:R-:W-:Y:S11]  /*6550*/  UIMAD UR36, UR8, UR58, UR4 ;  /* 0x0000003a082472a4 */ /* 0x000ff6000f8e0204 */
[----:B------:R-:W-:Y:S01]  /*6560*/  @!UPT UIADD3 URZ, UPT, UPT, URZ, URZ, URZ ;  /* 0x000000fffffff290 */ /* 0x000fe2000fffe0ff */
.L_x_90:
[----:B------:R-:W-:Y:S01]  /*6570*/  USHF.L.U32 UR42, UR24, 0x6, URZ ;  /* 0x00000006182a7899 */ /* 0x000fe200080006ff */
[----:B------:R-:W-:Y:S01]  /*6580*/  R2UR UR6, R3 ;  /* 0x00000000030672ca */ /* 0x000fe200000e0000 */
[----:B------:R-:W-:Y:S01]  /*6590*/  IMAD.U32 R4, RZ, RZ, UR63 ;  /* 0x0000003fff047e24 */ /* 0x000fe2000f8e00ff */
[----:B------:R-:W-:Y:S01]  /*65a0*/  IABS R0, R0 ;  /* 0x0000000000007213 */ /* 0x000fe20000000000 */
[----:B------:R-:W-:Y:S03]  /*65b0*/  BSSY.RECONVERGENT B6, `(.L_x_91) ;  /* 0x0000071000067945 */ /* 0x000fe60003800200 */
[----:B------:R-:W-:Y:S01]  /*65c0*/  IABS R4, R4 ;  /* 0x0000000400047213 */ /* 0x000fe20000000000 */
[----:B------:R-:W-:Y:S03]  /*65d0*/  IMAD.MOV R0, RZ, RZ, -R0 ;  /* 0x000000ffff007224 */ /* 0x000fe600078e0a00 */
[----:B------:R-:W-:Y:S02]  /*65e0*/  I2F.RP R6, R4 ;  /* 0x0000000400067306 */ /* 0x000fe40000209400 */
[----:B------:R-:W-:Y:S08]  /*65f0*/  R2UR UR9, R0 ;  /* 0x00000000000972ca */ /* 0x000ff000000e0000 */
[----:B------:R-:W1:Y:S10]  /*6600*/  I2F.RP R3, UR6 ;  /* 0x0000000600037d06 */ /* 0x000e740008209400 */
[----:B-1----:R-:W1:Y:S10]  /*6610*/  MUFU.RCP R3, R3 ;  /* 0x0000000300037308 */ /* 0x002e740000001000 */
[----:B------:R-:W2:Y:S01]  /*6620*/  MUFU.RCP R6, R6 ;  /* 0x0000000600067308 */ /* 0x000ea20000001000 */
[----:B-1----:R-:W-:Y:S09]  /*6630*/  VIADD R3, R3, 0xffffffe ;  /* 0x0ffffffe03037836 */ /* 0x002ff20000000000 */
[----:B------:R-:W1:Y:S01]  /*6640*/  F2I.FTZ.U32.TRUNC.NTZ R3, R3 ;  /* 0x0000000300037305 */ /* 0x000e62000021f000 */
[----:B--2---:R-:W-:Y:S09]  /*6650*/  VIADD R6, R6, 0xffffffe ;  /* 0x0ffffffe06067836 */ /* 0x004ff20000000000 */
[----:B------:R2:W3:Y:S01]  /*6660*/  F2I.FTZ.U32.TRUNC.NTZ R7, R6 ;  /* 0x0000000600077305 */ /* 0x0004e2000021f000 */
[----:B-1----:R-:W-:Y:S01]  /*6670*/  R2UR UR5, R3 ;  /* 0x00000000030572ca */ /* 0x002fe200000e0000 */
[----:B------:R-:W-:Y:S05]  /*6680*/  IMAD.U32 R3, RZ, RZ, UR20 ;  /* 0x00000014ff037e24 */ /* 0x000fea000f8e00ff */
[----:B------:R-:W-:Y:S01]  /*6690*/  IABS R3, R3 ;  /* 0x0000000300037213 */ /* 0x000fe20000000000 */
[----:B--2---:R-:W-:Y:S03]  /*66a0*/  IMAD.MOV.U32 R6, RZ, RZ, RZ ;  /* 0x000000ffff067224 */ /* 0x004fe600078e00ff */
[----:B------:R-:W-:Y:S01]  /*66b0*/  R2UR UR8, R3 ;  /* 0x00000000030872ca */ /* 0x000fe200000e0000 */
[--C-:B---3--:R-:W-:Y:S02]  /*66c0*/  IMAD.MOV R3, RZ, RZ, -R7.reuse ;  /* 0x000000ffff037224 */ /* 0x108fe400078e0a07 */
[----:B------:R-:W-:Y:S02]  /*66d0*/  UIADD3 UR4, UPT, UPT, URZ, -UR5, URZ ;  /* 0x80000005ff047290 */ /* 0x000fe4000fffe0ff */
[----:B------:R-:W-:Y:S02]  /*66e0*/  IMAD R3, R3, R4, RZ ;  /* 0x0000000403037224 */ /* 0x000fe400078e02ff */
[----:B------:R-:W-:Y:S02]  /*66f0*/  UIMAD UR7, UR4, UR6, URZ ;  /* 0x00000006040772a4 */ /* 0x000fe4000f8e02ff */
[----:B------:R-:W-:Y:S01]  /*6700*/  IMAD.HI.U32 R7, R7, R3, R6 ;  /* 0x0000000307077227 */ /* 0x000fe200078e0006 */
[----:B------:R-:W-:Y:S02]  /*6710*/  UMOV UR4, URZ ;  /* 0x000000ff00047c82 */ /* 0x000fe40008000000 */
[----:B------:R-:W-:Y:S07]  /*6720*/  UIMAD.WIDE.U32 UR4, UR5, UR7, UR4 ;  /* 0x00000007050472a5 */ /* 0x000fee000f8e0004 */
[----:B------:R-:W-:Y:S02]  /*6730*/  UMOV UR4, UR5 ;  /* 0x0000000500047c82 */ /* 0x000fe40008000000 */
[----:B------:R-:W-:Y:S07]  /*6740*/  UIMAD.WIDE.U32 UR4, UR4, UR8, URZ ;  /* 0x00000008040472a5 */ /* 0x000fee000f8e00ff */
[----:B------:R-:W-:Y:S02]  /*6750*/  UMOV UR43, UR5 ;  /* 0x00000005002b7c82 */ /* 0x000fe40008000000 */
[----:B------:R-:W-:Y:S04]  /*6760*/  UIMAD UR4, UR43, UR9, UR8 ;  /* 0x000000092b0472a4 */ /* 0x000fe8000f8e0208 */
[----:B------:R-:W-:Y:S11]  /*6770*/  UISETP.GT.U32.AND UP0, UPT, UR6, UR4, UPT ;  /* 0x000000040600728c */ /* 0x000ff6000bf04070 */
[----:B------:R-:W-:Y:S02]  /*6780*/  @!UP0 UIADD3 UR4, UPT, UPT, UR4, -UR6, URZ ;  /* 0x8000000604048290 */ /* 0x000fe4000fffe0ff */
[----:B------:R-:W-:Y:S02]  /*6790*/  @!UP0 UIADD3 UR43, UPT, UPT, UR43, 0x1, URZ ;  /* 0x000000012b2b8890 */ /* 0x000fe4000fffe0ff */
[----:B------:R-:W-:Y:S02]  /*67a0*/  UISETP.GE.U32.AND UP2, UPT, UR4, UR6, UPT ;  /* 0x000000060400728c */ /* 0x000fe4000bf46070 */
[----:B------:R-:W-:Y:S02]  /*67b0*/  ULOP3.LUT UR4, UR20, UR52, URZ, 0x3c, !UPT ;  /* 0x0000003414047292 */ /* 0x000fe4000f8e3cff */
[----:B------:R-:W-:Y:S02]  /*67c0*/  UISETP.NE.AND UP0, UPT, UR52, URZ, UPT ;  /* 0x000000ff3400728c */ /* 0x000fe4000bf05270 */
[----:B------:R-:W-:Y:S05]  /*67d0*/  UISETP.GE.AND UP1, UPT, UR4, URZ, UPT ;  /* 0x000000ff0400728c */ /* 0x000fea000bf26270 */
[----:B------:R-:W-:Y:S06]  /*67e0*/  @UP2 UIADD3 UR43, UPT, UPT, UR43, 0x1, URZ ;  /* 0x000000012b2b2890 */ /* 0x000fec000fffe0ff */
[----:B------:R-:W-:Y:S02]  /*67f0*/  @!UP1 UIADD3 UR43, UPT, UPT, -UR43, URZ, URZ ;  /* 0x000000ff2b2b9290 */ /* 0x000fe4000fffe1ff */
[----:B------:R-:W-:Y:S02]  /*6800*/  UISETP.NE.AND UP1, UPT, UR38, 0x1, UPT ;  /* 0x000000012600788c */ /* 0x000fe4000bf25270 */
[----:B------:R-:W-:Y:S06]  /*6810*/  @!UP0 ULOP3.LUT UR43, URZ, UR52, URZ, 0x33, !UPT ;  /* 0x00000034ff2b8292 */ /* 0x000fec000f8e33ff */
[----:B------:R-:W-:Y:S03]  /*6820*/  MOV R0, UR43 ;  /* 0x0000002b00007c02 */ /* 0x000fe60008000f00 */
[----:B------:R-:W1:Y:S01]  /*6830*/  @!UP1 LDCU.128 UR12, c[0x0][0xb10] ;  /* 0x00016200ff0c97ac */ /* 0x000e620008000c00 */
[----:B------:R-:W-:Y:S05]  /*6840*/  IABS R0, R0 ;  /* 0x0000000000007213 */ /* 0x000fea0000000000 */
[----:B------:R-:W-:Y:S01]  /*6850*/  IMAD.HI.U32 R7, R7, R0, RZ ;  /* 0x0000000007077227 */ /* 0x000fe200078e00ff */
[----:B------:R-:W2:Y:S03]  /*6860*/  @!UP1 LDCU UR10, c[0x0][0xb20] ;  /* 0x00016400ff0a97ac */ /* 0x000ea60008000800 */
[----:B------:R-:W-:Y:S01]  /*6870*/  IMAD.MOV R3, RZ, RZ, -R7 ;  /* 0x000000ffff037224 */ /* 0x000fe200078e0a07 */
[----:B------:R-:W3:Y:S03]  /*6880*/  @!UP1 LDCU UR5, c[0x0][0xb0c] ;  /* 0x00016180ff0597ac */ /* 0x000ee60008000800 */
[C---:B------:R-:W-:Y:S01]  /*6890*/  IMAD R0, R4.reuse, R3, R0 ;  /* 0x0000000304007224 */ /* 0x040fe200078e0200 */
[----:B-1----:R-:W-:Y:S04]  /*68a0*/  UIMAD.WIDE.U32 UR6, UR36, UR15, URZ ;  /* 0x0000000f240672a5 */ /* 0x002fe8000f8e00ff */
[----:B------:R-:W-:Y:S01]  /*68b0*/  ISETP.GT.U32.AND P1, PT, R4, R0, PT ;  /* 0x000000000400720c */ /* 0x000fe20003f24070 */
[----:B------:R-:W-:Y:S02]  /*68c0*/  UIMAD.WIDE.U32 UR8, UR37, UR12, URZ ;  /* 0x0000000c250872a5 */ /* 0x000fe4000f8e00ff */
[----:B------:R-:W-:Y:S02]  /*68d0*/  @!UP1 UISETP.NE.AND UP0, UPT, UR14, 0x1, UPT ;  /* 0x000000010e00988c */ /* 0x000fe4000bf05270 */
[----:B------:R-:W-:Y:S01]  /*68e0*/  ULOP3.LUT UR8, UR43, UR63, URZ, 0x3c, !UPT ;  /* 0x0000003f2b087292 */ /* 0x000fe2000f8e3cff */
[----:B------:R-:W-:Y:S02]  /*68f0*/  @!UP1 UMOV UR6, UR7 ;  /* 0x0000000700069c82 */ /* 0x000fe40008000000 */
[----:B------:R-:W-:Y:S01]  /*6900*/  @!UP1 UMOV UR4, UR9 ;  /* 0x0000000900049c82 */ /* 0x000fe20008000000 */
[----:B--2---:R-:W-:Y:S02]  /*6910*/  @!UP1 USHF.R.U32.HI UR6, URZ, UR10, UR6 ;  /* 0x0000000aff069299 */ /* 0x004fe40008011606 */
[----:B---3--:R-:W-:Y:S02]  /*6920*/  @!UP1 UISETP.NE.AND UP2, UPT, UR5, 0x1, UPT ;  /* 0x000000010500988c */ /* 0x008fe4000bf45270 */
[----:B------:R-:W-:Y:S01]  /*6930*/  @!UP1 USHF.R.U32.HI UR4, URZ, UR13, UR4 ;  /* 0x0000000dff049299 */ /* 0x000fe20008011604 */
[----:B------:R-:W-:Y:S01]  /*6940*/  @!P1 IMAD.IADD R0, R0, 0x1, -R4 ;  /* 0x0000000100009824 */ /* 0x000fe200078e0a04 */
[----:B------:R-:W-:Y:S01]  /*6950*/  @!UP1 USEL UR6, UR36, UR6, !UP0 ;  /* 0x0000000624069287 */ /* 0x000fe2000c000000 */
[----:B------:R-:W-:Y:S01]  /*6960*/  @!P1 IADD3 R7, PT, PT, R7, 0x1, RZ ;  /* 0x0000000107079810 */ /* 0x000fe20007ffe0ff */
[----:B------:R-:W-:Y:S02]  /*6970*/  @!UP1 USEL UR7, UR37, UR4, !UP2 ;  /* 0x0000000425079287 */ /* 0x000fe4000d000000 */
[----:B------:R-:W-:Y:S01]  /*6980*/  UISETP.GE.AND UP0, UPT, UR8, URZ, UPT ;  /* 0x000000ff0800728c */ /* 0x000fe2000bf06270 */
[----:B------:R-:W-:Y:S01]  /*6990*/  ISETP.GE.U32.AND P2, PT, R0, R4, PT ;  /* 0x000000040000720c */ /* 0x000fe20003f46070 */
[----:B------:R-:W-:Y:S01]  /*69a0*/  UISETP.NE.AND UP2, UPT, UR63, URZ, UPT ;  /* 0x000000ff3f00728c */ /* 0x000fe2000bf45270 */
[----:B------:R-:W-:Y:S01]  /*69b0*/  @P0 SHF.R.U32.HI R0, RZ, 0x10, R45 ;  /* 0x00000010ff000819 */ /* 0x000fe2000001162d */
[----:B------:R-:W-:Y:S02]  /*69c0*/  @!UP1 UIADD3 UR4, UPT, UPT, -UR7, UR6, URZ ;  /* 0x0000000607049290 */ /* 0x000fe4000fffe1ff */
[----:B------:R-:W-:Y:S01]  /*69d0*/  @!UP1 UIADD3 UR6, UPT, UPT, UR7, -UR6, URZ ;  /* 0x8000000607069290 */ /* 0x000fe2000fffe0ff */
[----:B------:R-:W-:Y:S01]  /*69e0*/  @P0 R2UR UR62, R0 ;  /* 0x00000000003e02ca */ /* 0x000fe200000e0000 */
[----:B------:R-:W-:Y:S01]  /*69f0*/  @!UP1 UIMAD UR37, UR4, UR5, UR37 ;  /* 0x00000005042592a4 */ /* 0x000fe2000f8e0225 */
[----:B------:R-:W-:Y:S01]  /*6a00*/  LOP3.LUT P0, RZ, R60, 0x1b0, RZ, 0xc0, !PT ;  /* 0x000001b03cff7812 */ /* 0x000fe2000780c0ff */
[----:B------:R-:W-:Y:S02]  /*6a10*/  UIADD3 UR4, UPT, UPT, -UR43, URZ, URZ ;  /* 0x000000ff2b047290 */ /* 0x000fe4000fffe1ff */
[----:B------:R-:W-:Y:S02]  /*6a20*/  @!UP1 UIMAD UR36, UR6, UR14, UR36 ;  /* 0x0000000e062492a4 */ /* 0x000fe4000f8e0224 */
[----:B------:R-:W-:Y:S01]  /*6a30*/  UIMAD UR5, UR52, UR4, UR20 ;  /* 0x00000004340572a4 */ /* 0x000fe2000f8e0214 */
[----:B------:R-:W-:Y:S03]  /*6a40*/  @P2 VIADD R7, R7, 0x1 ;  /* 0x0000000107072836 */ /* 0x000fe60000000000 */
[----:B------:R-:W-:Y:S02]  /*6a50*/  USHF.L.U32 UR51, UR5, 0x7, URZ ;  /* 0x0000000705337899 */ /* 0x000fe400080006ff */
[----:B------:R-:W-:Y:S11]  /*6a60*/  R2UR UR44, R7 ;  /* 0x00000000072c72ca */ /* 0x000ff600000e0000 */
[----:B------:R-:W-:Y:S02]  /*6a70*/  @!UPT UIADD3 URZ, UPT, UPT, URZ, URZ, URZ ;  /* 0x000000fffffff290 */ /* 0x000fe4000fffe0ff */
[----:B------:R-:W-:Y:S02]  /*6a80*/  @!UP0 UIADD3 UR44, UPT, UPT, -UR44, URZ, URZ ;  /* 0x000000ff2c2c8290 */ /* 0x000fe4000fffe1ff */
[----:B------:R-:W-:Y:S04]  /*6a90*/  @!UP2 ULOP3.LUT UR44, URZ, UR63, URZ, 0x33, !UPT ;  /* 0x0000003fff2ca292 */ /* 0x000fe8000f8e33ff */
[----:B------:R-:W-:Y:S04]  /*6aa0*/  UIADD3 UR4, UPT, UPT, -UR44, URZ, URZ ;  /* 0x000000ff2c047290 */ /* 0x000fe8000fffe1ff */
[----:B------:R-:W-:Y:S01]  /*6ab0*/  UIMAD UR43, UR63, UR4, UR43 ;  /* 0x000000043f2b72a4 */ /* 0x000fe2000f8e022b */
[----:B------:R-:W-:Y:S11]  /*6ac0*/  @!P0 BRA `(.L_x_92) ;  /* 0x00000000007c8947 */ /* 0x000ff60003800000 */
[----:B------:R-:W1:Y:S01]  /*6ad0*/  LDCU.64 UR8, c[0x4][0x80] ;  /* 0x01001000ff0877ac */ /* 0x000e620008000a00 */
[----:B------:R-:W-:Y:S01]  /*6ae0*/  MOV R16, 0x0 ;  /* 0x0000000000107802 */ /* 0x000fe20000000f00 */
[----:B------:R-:W-:Y:S02]  /*6af0*/  HFMA2 R12, -RZ, RZ, 0, 5.9604644775390625e-08 ;  /* 0x00000001ff0c7431 */ /* 0x000fe400000001ff */
[----:B------:R-:W-:Y:S01]  /*6b00*/  IMAD.MOV.U32 R8, RZ, RZ, 0x70 ;  /* 0x00000070ff087424 */ /* 0x000fe200078e00ff */
[----:B------:R2:W3:Y:S01]  /*6b10*/  LDC.64 R14, c[0x4][R16] ;  /* 0x01000000100e7b82 */ /* 0x0004e20000000a00 */
[----:B------:R-:W4:Y:S01]  /*6b20*/  LDCU.64 UR6, c[0x4][0x88] ;  /* 0x01001100ff0677ac */ /* 0x000f220008000a00 */
[----:B------:R-:W-:Y:S01]  /*6b30*/  IMAD.MOV.U32 R13, RZ, RZ, RZ ;  /* 0x000000ffff0d7224 */ /* 0x000fe200078e00ff */
[----:B------:R-:W2:Y:S01]  /*6b40*/  LDCU.64 UR4, c[0x4][0x8] ;  /* 0x01000100ff0477ac */ /* 0x000ea20008000a00 */
[----:B-1----:R-:W-:Y:S01]  /*6b50*/  MOV R5, UR9 ;  /* 0x0000000900057c02 */ /* 0x002fe20008000f00 */
[----:B------:R-:W-:Y:S01]  /*6b60*/  IMAD.U32 R4, RZ, RZ, UR8 ;  /* 0x00000008ff047e24 */ /* 0x000fe2000f8e00ff */
[----:B----4-:R-:W-:Y:S01]  /*6b70*/  MOV R7, UR7 ;  /* 0x0000000700077c02 */ /* 0x010fe20008000f00 */
[----:B------:R-:W-:Y:S01]  /*6b80*/  IMAD.U32 R6, RZ, RZ, UR6 ;  /* 0x00000006ff067e24 */ /* 0x000fe2000f8e00ff */
[----:B--2---:R-:W-:Y:S01]  /*6b90*/  MOV R11, UR5 ;  /* 0x00000005000b7c02 */ /* 0x004fe20008000f00 */
[----:B------:R-:W-:Y:S02]  /*6ba0*/  IMAD.U32 R10, RZ, RZ, UR4 ;  /* 0x00000004ff0a7e24 */ /* 0x000fe4000f8e00ff */
[----:B------:R-:W-:Y:S07]  /*6bb0*/  LEPC R20, `(.L_x_93) ;  /* 0x000000001014794e */ /* 0x000fee0000000000 */
[----:B---3-5:R-:W-:Y:S05]  /*6bc0*/  CALL.ABS.NOINC R14 ;  /* 0x000000000e007343 */ /* 0x028fea0003c00000 */
.L_x_93:
[----:B------:R-:W1:Y:S01]  /*6bd0*/  LDCU.64 UR8, c[0x4][0x80] ;  /* 0x01001000ff0877ac */ /* 0x000e620008000a00 */
[----:B------:R-:W2:Y:S01]  /*6be0*/  LDC.64 R16, c[0x4][R16] ;  /* 0x0100000010107b82 */ /* 0x000ea20000000a00 */
[----:B------:R-:W-:Y:S02]  /*6bf0*/  HFMA2 R12, -RZ, RZ, 0, 5.9604644775390625e-08 ;  /* 0x00000001ff0c7431 */ /* 0x000fe400000001ff */
[----:B------:R-:W-:Y:S02]  /*6c00*/  IMAD.MOV.U32 R8, RZ, RZ, 0x70 ;  /* 0x00000070ff087424 */ /* 0x000fe400078e00ff */
[----:B------:R-:W-:Y:S01]  /*6c10*/  IMAD.MOV.U32 R13, RZ, RZ, RZ ;  /* 0x000000ffff0d7224 */ /* 0x000fe200078e00ff */
[----:B------:R-:W3:Y:S01]  /*6c20*/  LDCU.64 UR6, c[0x4][0x88] ;  /* 0x01001100ff0677ac */ /* 0x000ee20008000a00 */
[----:B------:R-:W4:Y:S01]  /*6c30*/  LDCU.64 UR4, c[0x4][0x8] ;  /* 0x01000100ff0477ac */ /* 0x000f220008000a00 */
[----:B-1----:R-:W-:Y:S02]  /*6c40*/  MOV R4, UR8 ;  /* 0x0000000800047c02 */ /* 0x002fe40008000f00 */
[----:B------:R-:W-:Y:S02]  /*6c50*/  MOV R5, UR9 ;  /* 0x0000000900057c02 */ /* 0x000fe40008000f00 */
[----:B---3--:R-:W-:Y:S01]  /*6c60*/  MOV R7, UR7 ;  /* 0x0000000700077c02 */ /* 0x008fe20008000f00 */
[----:B------:R-:W-:Y:S01]  /*6c70*/  IMAD.U32 R6, RZ, RZ, UR6 ;  /* 0x00000006ff067e24 */ /* 0x000fe2000f8e00ff */
[----:B----4-:R-:W-:Y:S01]  /*6c80*/  MOV R11, UR5 ;  /* 0x00000005000b7c02 */ /* 0x010fe20008000f00 */
[----:B------:R-:W-:Y:S02]  /*6c90*/  IMAD.U32 R10, RZ, RZ, UR4 ;  /* 0x00000004ff0a7e24 */ /* 0x000fe4000f8e00ff */
[----:B------:R-:W-:Y:S07]  /*6ca0*/  LEPC R20, `(.L_x_92) ;  /* 0x000000001014794e */ /* 0x000fee0000000000 */
[----:B--2---:R-:W-:Y:S05]  /*6cb0*/  CALL.ABS.NOINC R16 ;  /* 0x0000000010007343 */ /* 0x004fea0003c00000 */
.L_x_92:
[----:B------:R-:W-:Y:S05]  /*6cc0*/  BSYNC.RECONVERGENT B6 ;  /* 0x0000000000067941 */ /* 0x000fea0003800200 */
.L_x_91:
[----:B------:R-:W-:Y:S02]  /*6cd0*/  R2UR UR6, R59 ;  /* 0x000000003b0672ca */ /* 0x000fe400000e0000 */
[----:B------:R-:W-:Y:S02]  /*6ce0*/  R2UR UR5, R58 ;  /* 0x000000003a0572ca */ /* 0x000fe400000e0000 */
[----:B------:R-:W-:Y:S02]  /*6cf0*/  R2UR UR4, R57 ;  /* 0x00000000390472ca */ /* 0x000fe400000e0000 */
[----:B------:R-:W-:Y:S02]  /*6d00*/  ISETP.NE.U32.AND P3, PT, R42, RZ, PT ;  /* 0x000000ff2a00720c */ /* 0x000fe40003f65070 */
[----:B------:R-:W-:Y:S02]  /*6d10*/  ISETP.NE.U32.AND P2, PT, RZ, UR54, PT ;  /* 0x00000036ff007c0c */ /* 0x000fe4000bf45070 */
[----:B------:R-:W-:Y:S02]  /*6d20*/  ISETP.NE.AND.EX P3, PT, R43, RZ, PT, P3 ;  /* 0x000000ff2b00720c */ /* 0x000fe40003f65330 */
[----:B------:R-:W-:Y:S01]  /*6d30*/  ISETP.NE.AND.EX P2, PT, RZ, UR55, PT, P2 ;  /* 0x00000037ff007c0c */ /* 0x000fe2000bf45320 */
[----:B------:R-:W-:Y:S02]  /*6d40*/  UISETP.NE.AND UP2, UPT, UR6, URZ, UPT ;  /* 0x000000ff0600728c */ /* 0x000fe4000bf45270 */
[----:B------:R-:W-:Y:S04]  /*6d50*/  UISETP.NE.U32.AND UP0, UPT, UR5, URZ, UPT ;  /* 0x000000ff0500728c */ /* 0x000fe8000bf05070 */
[----:B------:R-:W-:Y:S01]  /*6d60*/  UISETP.NE.AND.EX UP1, UPT, UR4, URZ, UPT, UP0 ;  /* 0x000000ff0400728c */ /* 0x000fe2000bf25300 */
[----:B------:R-:W-:Y:S01]  /*6d70*/  PLOP3.LUT P4, PT, PT, PT, UP2, 0x80, 0x8 ;  /* 0x000000000008781c */ /* 0x000fe20003f8f028 */
[----:B------:R-:W-:Y:S03]  /*6d80*/  UPLOP3.LUT UP0, UPT, UPT, UPT, UPT, 0x40, 0x4 ;  /* 0x000000000004789c */ /* 0x000fe60003f0e870 */
[----:B------:R-:W-:Y:S01]  /*6d90*/  P2R R64, PR, RZ, 0x10 ;  /* 0x00000010ff407803 */ /* 0x000fe20000000000 */
[----:B------:R-:W-:Y:S06]  /*6da0*/  @UP2 UPLOP3.LUT UP0, UPT, UPT, UPT, UP1, 0x80, 0x8 ;  /* 0x000000000008289c */ /* 0x000fec0003f0f010 */
[----:B------:R-:W-:Y:S01]  /*6db0*/  PLOP3.LUT P0, PT, PT, PT, UP0, 0x80, 0x8 ;  /* 0x000000000008781c */ /* 0x000fe20003f0f008 */
[----:B------:R-:W-:Y:S01]  /*6dc0*/  @!UPT UIADD3 URZ, UPT, UPT, URZ, URZ, URZ ;  /* 0x000000fffffff290 */ /* 0x000fe2000fffe0ff */
[----:B------:R-:W-:Y:S11]  /*6dd0*/  BRA.U !UP1, `(.L_x_94) ;  /* 0x0000000109407547 */ /* 0x000ff6000b800000 */
[----:B------:R-:W-:Y:S01]  /*6de0*/  UISETP.NE.U32.AND UP0, UPT, UR54, URZ, UPT ;  /* 0x000000ff3600728c */ /* 0x000fe2000bf05070 */
[----:B------:R-:W-:Y:S01]  /*6df0*/  R2UR UR6, R58 ;  /* 0x000000003a0672ca */ /* 0x000fe200000e0000 */
[----:B------:R-:W1:Y:S01]  /*6e00*/  LDCU.64 UR8, c[0x0][0x358] ;  /* 0x00006b00ff0877ac */ /* 0x000e620008000a00 */
[----:B------:R-:W-:Y:S02]  /*6e10*/  HFMA2 R55, -RZ, RZ, 0, 5.9604644775390625e-08 ;  /* 0x00000001ff377431 */ /* 0x000fe400000001ff */
[----:B------:R-:W-:Y:S01]  /*6e20*/  IMAD.MOV.U32 R0, RZ, RZ, 0x1 ;  /* 0x00000001ff007424 */ /* 0x000fe200078e00ff */
[----:B------:R-:W-:Y:S06]  /*6e30*/  UISETP.NE.AND.EX UP0, UPT, UR55, URZ, UPT, UP0 ;  /* 0x000000ff3700728c */ /* 0x000fec000bf05300 */
[----:B------:R-:W-:Y:S05]  /*6e40*/  PLOP3.LUT P1, PT, PT, PT, UP0, 0x80, 0x8 ;  /* 0x000000000008781c */ /* 0x000fea0003f2f008 */
[----:B------:R-:W2:Y:S01]  /*6e50*/  @UP0 LDCU.64 UR4, c[0x0][0x888] ;  /* 0x00011100ff0407ac */ /* 0x000ea20008000a00 */
[----:B------:R-:W-:Y:S07]  /*6e60*/  @UP0 UIMAD UR6, UR49, UR6, URZ ;  /* 0x00000006310602a4 */ /* 0x000fee000f8e02ff */
[----:B------:R-:W-:Y:S01]  /*6e70*/  @!P1 PRMT R55, R0, 0x7610, R55 ;  /* 0x0000761000379816 */ /* 0x000fe20000000037 */
[----:B--2---:R-:W-:Y:S06]  /*6e80*/  @UP0 UIMAD.WIDE UR4, UR6, 0x4, UR4 ;  /* 0x00000004060408a5 */ /* 0x004fec000f8e0204 */
[----:B------:R-:W-:Y:S02]  /*6e90*/  IMAD.U32 R4, RZ, RZ, UR4 ;  /* 0x00000004ff047e24 */ /* 0x000fe4000f8e00ff */
[----:B------:R-:W-:Y:S03]  /*6ea0*/  IMAD.U32 R5, RZ, RZ, UR5 ;  /* 0x00000005ff057e24 */ /* 0x000fe6000f8e00ff */
[----:B------:R-:W2:Y:S02]  /*6eb0*/  @!UP0 LDCU UR4, c[0x0][0x880] ;  /* 0x00011000ff0487ac */ /* 0x000ea40008000800 */
[----:B-1---5:R1:W5:Y:S02]  /*6ec0*/  @P1 LDG.E R27, desc[UR8][R4.64] ;  /* 0x00000008041b1981 */ /* 0x022364000c1e1900 */
[----:B-12---:R-:W-:Y:S02]  /*6ed0*/  @!P1 MOV R27, UR4 ;  /* 0x00000004001b9c02 */ /* 0x006fe40008000f00 */
.L_x_94:
[----:B------:R-:W-:Y:S05]  /*6ee0*/  @!P3 BRA `(.L_x_95) ;  /* 0x000000000024b947 */ /* 0x000fea0003800000 */
[----:B------:R-:W-:Y:S01]  /*6ef0*/  ISETP.NE.U32.AND P1, PT, R40, RZ, PT ;  /* 0x000000ff2800720c */ /* 0x000fe20003f25070 */
[----:B------:R-:W1:Y:S03]  /*6f00*/  LDCU.64 UR4, c[0x0][0x358] ;  /* 0x00006b00ff0477ac */ /* 0x000e660008000a00 */
[----:B------:R-:W-:Y:S11]  /*6f10*/  ISETP.NE.AND.EX P1, PT, R41, RZ, PT, P1 ;  /* 0x000000ff2900720c */ /* 0x000ff60003f25310 */
[----:B------:R-:W-:Y:S02]  /*6f20*/  @!UPT UIADD3 URZ, UPT, UPT, URZ, URZ, URZ ;  /* 0x000000fffffff290 */ /* 0x000fe4000fffe0ff */
[----:B------:R-:W2:Y:S01]  /*6f30*/  @P1 LDC.64 R4, c[0x0][0x8a8] ;  /* 0x00022a00ff041b82 */ /* 0x000ea20000000a00 */
[----:B------:R-:W-:Y:S04]  /*6f40*/  @P1 IMAD R0, R42, UR49, RZ ;  /* 0x000000312a001c24 */ /* 0x000fe8000f8e02ff */
[----:B--2---:R-:W-:Y:S05]  /*6f50*/  @P1 IMAD.WIDE R4, R0, 0x4, R4 ;  /* 0x0000000400041825 */ /* 0x004fea00078e0204 */
[----:B-1---5:R1:W5:Y:S02]  /*6f60*/  @P1 LDG.E R24, desc[UR4][R4.64] ;  /* 0x0000000404181981 */ /* 0x022364000c1e1900 */
[----:B-1----:R-:W2:Y:S02]  /*6f70*/  @!P1 LDC R24, c[0x0][0x8a0] ;  /* 0x00022800ff189b82 */ /* 0x002ea40000000800 */
.L_x_95:
[----:B-----5:R-:W-:Y:S01]  /*6f80*/  FSETP.NEU.AND P1, PT, R27, RZ, PT ;  /* 0x000000ff1b00720b */ /* 0x020fe20003f2d000 */
[----:B------:R-:W-:Y:S01]  /*6f90*/  IMAD.SHL.U32 R69, R53, 0x2, RZ ;  /* 0x0000000235457824 */ /* 0x000fe200078e00ff */
[----:B------:R-:W-:Y:S01]  /*6fa0*/  SEL R3, RZ, 0xffffffff, P2 ;  /* 0xffffffffff037807 */ /* 0x000fe20001000000 */
[----:B------:R-:W-:Y:S01]  /*6fb0*/  BSSY B1, `(.L_x_96) ;  /* 0x000002c000017945 */ /* 0x000fe20003800000 */
[----:B------:R-:W-:Y:S01]  /*6fc0*/  @P4 LOP3.LUT P2, RZ, R55, 0xff, RZ, 0xc0, !PT ;  /* 0x000000ff37ff4812 */ /* 0x000fe2000784c0ff */
[----:B------:R-:W-:Y:S01]  /*6fd0*/  VIADD R66, R69, UR48 ;  /* 0x0000003045427c36 */ /* 0x000fe20008000000 */
[----:B------:R-:W-:Y:S01]  /*6fe0*/  @P4 SEL R63, RZ, 0xffffffff, P1 ;  /* 0xffffffffff3f4807 */ /* 0x000fe20000800000 */
[----:B------:R-:W-:Y:S01]  /*6ff0*/  IMAD.MOV.U32 R70, RZ, RZ, 0x1 ;  /* 0x00000001ff467424 */ /* 0x000fe200078e00ff */
[----:B------:R-:W-:Y:S01]  /*7000*/  LOP3.LUT R52, R52, 0x1, RZ, 0x3c, !PT ;  /* 0x0000000134347812 */ /* 0x000fe200078e3cff */
[----:B------:R-:W-:Y:S01]  /*7010*/  IMAD.IADD R25, R23, 0x1, R2 ;  /* 0x0000000117197824 */ /* 0x000fe200078e0202 */
[----:B------:R-:W-:Y:S01]  /*7020*/  @P0 SEL R63, R3, R63, !P2 ;  /* 0x0000003f033f0207 */ /* 0x000fe20005000000 */
[----:B------:R-:W-:Y:S01]  /*7030*/  IMAD.MOV.U32 R68, RZ, RZ, RZ ;  /* 0x000000ffff447224 */ /* 0x000fe200078e00ff */
[----:B------:R-:W-:Y:S02]  /*7040*/  LEA R67, R22, UR48, 0x3 ;  /* 0x0000003016437c11 */ /* 0x000fe4000f8e18ff */
[----:B------:R-:W-:Y:S02]  /*7050*/  CS2R R38, SRZ ;  /* 0x0000000000267805 */ /* 0x000fe4000001ff00 */
[----:B------:R-:W-:Y:S02]  /*7060*/  @P4 LOP3.LUT R63, R63, 0x1, RZ, 0xc0, !PT ;  /* 0x000000013f3f4812 */ /* 0x000fe400078ec0ff */
[----:B------:R-:W-:Y:S02]  /*7070*/  CS2R R36, SRZ ;  /* 0x0000000000247805 */ /* 0x000fe4000001ff00 */
[----:B------:R-:W-:Y:S02]  /*7080*/  PLOP3.LUT P0, PT, PT, PT, UP1, 0x80, 0x8 ;  /* 0x000000000008781c */ /* 0x000fe40003f0f018 */
[----:B------:R-:W-:Y:S02]  /*7090*/  CS2R R30, SRZ ;  /* 0x00000000001e7805 */ /* 0x000fe4000001ff00 */
[----:B------:R-:W-:Y:S02]  /*70a0*/  ISETP.NE.U32.OR P5, PT, R63, 0x1, !P4 ;  /* 0x000000013f00780c */ /* 0x000fe400067a5470 */
[----:B------:R-:W-:Y:S02]  /*70b0*/  CS2R R28, SRZ ;  /* 0x00000000001c7805 */ /* 0x000fe4000001ff00 */
[----:B------:R-:W-:Y:S01]  /*70c0*/  LOP3.LUT P2, R62, R55, 0xff, RZ, 0xc0, !PT ;  /* 0x000000ff373e7812 */ /* 0x000fe2000784c0ff */
[----:B------:R-:W-:Y:S01]  /*70d0*/  IMAD.IADD R65, R61, 0x1, R66 ;  /* 0x000000013d417824 */ /* 0x000fe200078e0242 */
[----:B------:R-:W-:Y:S04]  /*70e0*/  SEL R71, RZ, 0xffffffff, P1 ;  /* 0xffffffffff477807 */ /* 0x000fe80000800000 */
[----:B------:R-:W-:Y:S03]  /*70f0*/  @P0 SEL R71, R3, R71, !P2 ;  /* 0x0000004703470207 */ /* 0x000fe60005000000 */
[----:B------:R-:W-:Y:S02]  /*7100*/  @P5 SHF.L.U32 R0, R52, 0x1f, RZ ;  /* 0x0000001f34005819 */ /* 0x000fe400000006ff */
[----:B------:R-:W-:Y:S02]  /*7110*/  LOP3.LUT R71, R71, 0x1, RZ, 0xc0, !PT ;  /* 0x0000000147477812 */ /* 0x000fe400078ec0ff */
[----:B------:R1:W3:Y:S02]  /*7120*/  @P5 SYNCS.PHASECHK.TRANS64.TRYWAIT P4, [UR48+0x110], R0 ;  /* 0x00011000ff0055a7 */ /* 0x0002e40008081130 */
[----:B-1----:R-:W-:Y:S04]  /*7130*/  SHF.L.U32 R0, R51, 0x1f, RZ ;  /* 0x0000001f33007819 */ /* 0x002fe800000006ff */
[----:B------:R1:W4:Y:S01]  /*7140*/  SYNCS.PHASECHK.TRANS64.TRYWAIT P3, [R67+URZ+0x170], R0 ;  /* 0x00017000430075a7 */ /* 0x00032200080611ff */
[----:B---3--:R-:W-:Y:S01]  /*7150*/  @P5 SEL R70, RZ, 0x1, !P4 ;  /* 0x00000001ff465807 */ /* 0x008fe20006000000 */
[----:B-1----:R-:W-:Y:S06]  /*7160*/  @!P5 BRA `(.L_x_97) ;  /* 0x000000000040d947 */ /* 0x002fec0003800000 */
[----:B------:R-:W-:Y:S01]  /*7170*/  ISETP.NE.AND P1, PT, R70, RZ, PT ;  /* 0x000000ff4600720c */ /* 0x000fe20003f25270 */
[----:B------:R-:W-:Y:S01]  /*7180*/  BSSY B0, `(.L_x_98) ;  /* 0x000000a000007945 */ /* 0x000fe20003800000 */
[----:B------:R-:W-:Y:S01]  /*7190*/  ISETP.NE.U32.AND P0, PT, R71, 0x1, PT ;  /* 0x000000014700780c */ /* 0x000fe20003f05070 */
[----:B------:R-:W-:Y:S01]  /*71a0*/  IMAD.MOV.U32 R38, RZ, RZ, RZ ;  /* 0x000000ffff267224 */ /* 0x000fe200078e00ff */
[----:B------:R-:W-:Y:S02]  /*71b0*/  CS2R R30, SRZ ;  /* 0x00000000001e7805 */ /* 0x000fe4000001ff00 */
[----:B------:R-:W-:Y:S02]  /*71c0*/  CS2R R28, SRZ ;  /* 0x00000000001c7805 */ /* 0x000fe4000001ff00 */
[----:B------:R-:W-:Y:S05]  /*71d0*/  CS2R R36, SRZ ;  /* 0x0000000000247805 */ /* 0x000fea000001ff00 */
[----:B------:R-:W-:Y:S05]  /*71e0*/  @P1 BRA `(.L_x_99) ;  /* 0x00000000000c1947 */ /* 0x000fea0003800000 */
[----:B------:R-:W-:Y:S04]  /*71f0*/  SHF.L.U32 R3, R52, 0x1f, RZ ;  /* 0x0000001f34037819 */ /* 0x000fe800000006ff */
[----:B------:R-:W1:Y:S02]  /*7200*/  SYNCS.PHASECHK.TRANS64.TRYWAIT P1, [UR48+0x110], R3 ;  /* 0x00011003ff0075a7 */ /* 0x000e640008021130 */
[----:B-1----:R-:W-:Y:S05]  /*7210*/  @!P1 BRA `(.L_x_100) ;  /* 0x0000003000689947 */ /* 0x002fea0003800000 */
.L_x_99:
[----:B------:R-:W-:Y:S05]  /*7220*/  BSYNC B0 ;  /* 0x0000000000007941 */ /* 0x000fea0003800000 */
.L_x_98:
[----:B------:R-:W-:Y:S05]  /*7230*/  @P0 WARPSYNC.ALL ;  /* 0x0000000000000948 */ /* 0x000fea0003800000 */
[----:B------:R3:W1:Y:S01]  /*7240*/  @P0 LDSM.16.M88.4 R28, [R69+UR48+0x200] ;  /* 0x00020030451c083b */ /* 0x0006620008000200 */
[----:B------:R-:W-:Y:S03]  /*7250*/  HFMA2 R68, -RZ, RZ, 0, 5.9604644775390625e-08 ;  /* 0x00000001ff447431 */ /* 0x000fe600000001ff */
[----:B------:R3:W1:Y:S02]  /*7260*/  @P0 LDSM.16.M88.4 R36, [R65+0x200] ;  /* 0x000200004124083b */ /* 0x0006640000000200 */
.L_x_97:
[----:B------:R-:W-:Y:S05]  /*7270*/  BSYNC B1 ;  /* 0x0000000000017941 */ /* 0x000fea0003800000 */
.L_x_96:
[----:B-1----:R-:W-:Y:S04]  /*7280*/  SHF.R.U32.HI R2, RZ, 0x15, R25 ;  /* 0x00000015ff027819 */ /* 0x002fe80000011619 */
[----:B------:R-:W-:Y:S01]  /*7290*/  LOP3.LUT P0, RZ, R2, 0x3, R56, 0x48, !PT ;  /* 0x0000000302ff7812 */ /* 0x000fe20007804838 */
[----:B------:R-:W-:Y:S01]  /*72a0*/  @!UPT UIADD3 URZ, UPT, UPT, URZ, URZ, URZ ;  /* 0x000000fffffff290 */ /* 0x000fe2000fffe0ff */
[----:B----4-:R-:W-:Y:S11]  /*72b0*/  @P3 BRA `(.L_x_101) ;  /* 0x0000000000083947 */ /* 0x010ff60003800000 */
[----:B------:R-:W1:Y:S02]  /*72c0*/  SYNCS.PHASECHK.TRANS64.TRYWAIT P1, [R67+URZ+0x170], R0 ;  /* 0x00017000430075a7 */ /* 0x000e6400080211ff */
[----:B-1----:R-:W-:Y:S05]  /*72d0*/  @!P1 BRA `(.L_x_102) ;  /* 0x0000003000509947 */ /* 0x002fea0003800000 */
.L_x_101:
[----:B------:R-:W-:Y:S05]  /*72e0*/  @!P0 BRA `(.L_x_103) ;  /* 0x0000000000408947 */ /* 0x000fea0003800000 */
[----:B------:R-:W4:Y:S01]  /*72f0*/  LDCU.64 UR8, c[0x4][0x70] ;  /* 0x01000e00ff0877ac */ /* 0x000f220008000a00 */
[----:B------:R-:W-:Y:S01]  /*7300*/  MOV R3, 0x0 ;  /* 0x0000000000037802 */ /* 0x000fe20000000f00 */
[----:B------:R-:W-:Y:S02]  /*7310*/  HFMA2 R12, -RZ, RZ, 0, 5.9604644775390625e-08 ;  /* 0x00000001ff0c7431 */ /* 0x000fe400000001ff */
[----:B------:R-:W-:Y:S02]  /*7320*/  IMAD.MOV.U32 R8, RZ, RZ, 0x192 ;  /* 0x00000192ff087424 */ /* 0x000fe400078e00ff */
[----:B------:R-:W-:Y:S01]  /*7330*/  IMAD.MOV.U32 R13, RZ, RZ, RZ ;  /* 0x000000ffff0d7224 */ /* 0x000fe200078e00ff */
[----:B------:R-:W5:Y:S01]  /*7340*/  LDCU.64 UR6, c[0x4][0x78] ;  /* 0x01000f00ff0677ac */ /* 0x000f620008000a00 */
[----:B------:R-:W1:Y:S01]  /*7350*/  LDC.64 R2, c[0x4][R3] ;  /* 0x0100000003027b82 */ /* 0x000e620000000a00 */
[----:B------:R-:W2:Y:S01]  /*7360*/  LDCU.64 UR4, c[0x4][0x10] ;  /* 0x01000200ff0477ac */ /* 0x000ea20008000a00 */
[----:B----4-:R-:W-:Y:S01]  /*7370*/  MOV R5, UR9 ;  /* 0x0000000900057c02 */ /* 0x010fe20008000f00 */
[----:B------:R-:W-:Y:S01]  /*7380*/  IMAD.U32 R4, RZ, RZ, UR8 ;  /* 0x00000008ff047e24 */ /* 0x000fe2000f8e00ff */
[----:B-----5:R-:W-:Y:S01]  /*7390*/  MOV R7, UR7 ;  /* 0x0000000700077c02 */ /* 0x020fe20008000f00 */
[----:B------:R-:W-:Y:S01]  /*73a0*/  IMAD.U32 R6, RZ, RZ, UR6 ;  /* 0x00000006ff067e24 */ /* 0x000fe2000f8e00ff */
[----:B--2---:R-:W-:Y:S01]  /*73b0*/  MOV R11, UR5 ;  /* 0x00000005000b7c02 */ /* 0x004fe20008000f00 */
[----:B------:R-:W-:Y:S02]  /*73c0*/  IMAD.U32 R10, RZ, RZ, UR4 ;  /* 0x00000004ff0a7e24 */ /* 0x000fe4000f8e00ff */
[----:B------:R-:W-:Y:S07]  /*73d0*/  LEPC R20, `(.L_x_103) ;  /* 0x000000001014794e */ /* 0x000fee0000000000 */
[----:B-1-3--:R-:W-:Y:S05]  /*73e0*/  CALL.ABS.NOINC R2 ;  /* 0x0000000002007343 */ /* 0x00afea0003c00000 */
.L_x_103:
[----:B------:R-:W-:Y:S05]  /*73f0*/  WARPSYNC.ALL ;  /* 0x0000000000007948 */ /* 0x000fea0003800000 */
[----:B------:R-:W-:Y:S01]  /*7400*/  R2UR UR4, R25 ;  /* 0x00000000190472ca */ /* 0x000fe200000e0000 */
[--C-:B------:R-:W-:Y:S01]  /*7410*/  HADD2.F32 R20, -RZ, R28.reuse.H0_H0 ;  /* 0x2000001cff147230 */ /* 0x100fe20000004100 */
[----:B------:R-:W-:Y:S01]  /*7420*/  ISETP.NE.AND P1, PT, R54, RZ, PT ;  /* 0x000000ff3600720c */ /* 0x000fe20003f25270 */
[----:B------:R-:W-:Y:S01]  /*7430*/  HADD2.F32 R21, -RZ, R28.H1_H1 ;  /* 0x3000001cff157230 */ /* 0x000fe20000004100 */
[----:B------:R-:W-:Y:S01]  /*7440*/  ISETP.NE.AND P6, PT, R64, RZ, PT ;  /* 0x000000ff4000720c */ /* 0x000fe20003fc5270 */
[--C-:B------:R-:W-:Y:S01]  /*7450*/  HADD2.F32 R26, -RZ, R29.reuse.H0_H0 ;  /* 0x2000001dff1a7230 */ /* 0x100fe20000004100 */
[----:B------:R-:W-:Y:S02]  /*7460*/  BSSY.RECONVERGENT B0, `(.L_x_104) ;  /* 0x000004c000007945 */ /* 0x000fe40003800200 */
[----:B------:R-:W-:Y:S05]  /*7470*/  ISETP.NE.U32.OR P0, PT, R63, 0x1, !P6 ;  /* 0x000000013f00780c */ /* 0x000fea0007705470 */
[----:B------:R-:W1:Y:S02]  /*7480*/  LDTM.16dp256bit.x4 R4, tmem[UR4] ;  /* 0x00000004000479ee */ /* 0x000e640008120000 */
[C---:B-12---:R-:W-:Y:S01]  /*7490*/  FMUL R0, R24.reuse, R4 ;  /* 0x0000000418007220 */ /* 0x046fe20000400000 */
[C---:B------:R-:W-:Y:S01]  /*74a0*/  FMUL R4, R24.reuse, R8 ;  /* 0x0000000818047220 */ /* 0x040fe20000400000 */
[C---:B------:R-:W-:Y:S01]  /*74b0*/  FMUL R8, R24.reuse, R12 ;  /* 0x0000000c18087220 */ /* 0x040fe20000400000 */
[C---:B------:R-:W-:Y:S01]  /*74c0*/  FMUL R2, R24.reuse, R5 ;  /* 0x0000000518027220 */ /* 0x040fe20000400000 */
[C---:B------:R-:W-:Y:S01]  /*74d0*/  FFMA R0, R27.reuse, R20, R0 ;  /* 0x000000141b007223 */ /* 0x040fe20000000000 */
[C---:B------:R-:W-:Y:S01]  /*74e0*/  FMUL R12, R24.reuse, R16 ;  /* 0x00000010180c7220 */ /* 0x040fe20000400000 */
[C---:B------:R-:W-:Y:S01]  /*74f0*/  FMUL R3, R24.reuse, R6 ;  /* 0x0000000618037220 */ /* 0x040fe20000400000 */
[----:B------:R-:W-:Y:S02]  /*7500*/  HADD2.F32 R16, -RZ, R29.H1_H1 ;  /* 0x3000001dff107230 */ /* 0x000fe40000004100 */
[C---:B------:R-:W-:Y:S01]  /*7510*/  FFMA R2, R27.reuse, R21, R2 ;  /* 0x000000151b027223 */ /* 0x040fe20000000002 */
[C---:B------:R-:W-:Y:S01]  /*7520*/  FMUL R7, R24.reuse, R7 ;  /* 0x0000000718077220 */ /* 0x040fe20000400000 */
[C---:B------:R-:W-:Y:S01]  /*7530*/  FMUL R5, R24.reuse, R9 ;  /* 0x0000000918057220 */ /* 0x040fe20000400000 */
[C---:B------:R-:W-:Y:S01]  /*7540*/  FFMA R3, R27.reuse, R26, R3 ;  /* 0x0000001a1b037223 */ /* 0x040fe20000000003 */
[C---:B------:R-:W-:Y:S01]  /*7550*/  FMUL R9, R24.reuse, R13 ;  /* 0x0000000d18097220 */ /* 0x040fe20000400000 */
[----:B------:R-:W-:Y:S01]  /*7560*/  FFMA R7, R27, R16, R7 ;  /* 0x000000101b077223 */ /* 0x000fe20000000007 */
[--C-:B------:R-:W-:Y:S02]  /*7570*/  HADD2.F32 R16, -RZ, R30.reuse.H1_H1 ;  /* 0x3000001eff107230 */ /* 0x100fe40000004100 */
[C---:B------:R-:W-:Y:S01]  /*7580*/  FMUL R6, R24.reuse, R10 ;  /* 0x0000000a18067220 */ /* 0x040fe20000400000 */
[C---:B------:R-:W-:Y:S01]  /*7590*/  FMUL R13, R24.reuse, R17 ;  /* 0x00000011180d7220 */ /* 0x040fe20000400000 */
[----:B------:R-:W-:Y:S02]  /*75a0*/  HADD2.F32 R17, -RZ, R30.H0_H0 ;  /* 0x2000001eff117230 */ /* 0x000fe40000004100 */
[C---:B------:R-:W-:Y:S01]  /*75b0*/  FMUL R10, R24.reuse, R14 ;  /* 0x0000000e180a7220 */ /* 0x040fe20000400000 */
[----:B------:R-:W-:Y:S01]  /*75c0*/  FMUL R14, R24, R18 ;  /* 0x00000012180e7220 */ /* 0x000fe20000400000 */
[----:B------:R-:W-:Y:S01]  /*75d0*/  F2FP.F16.F32.PACK_AB R32, R2, R0 ;  /* 0x000000000220723e */ /* 0x000fe200000000ff */
[--C-:B------:R-:W-:Y:S01]  /*75e0*/  HADD2.F32 R18, -RZ, R31.reuse.H0_H0 ;  /* 0x2000001fff127230 */ /* 0x100fe20000004100 */
[----:B------:R-:W-:Y:S01]  /*75f0*/  F2FP.F16.F32.PACK_AB R33, R7, R3 ;  /* 0x000000030721723e */ /* 0x000fe200000000ff */
[----:B------:R-:W-:Y:S02]  /*7600*/  HADD2.F32 R0, -RZ, R31.H1_H1 ;  /* 0x3000001fff007230 */ /* 0x000fe40000004100 */
[C---:B------:R-:W-:Y:S01]  /*7610*/  FMUL R11, R24.reuse, R11 ;  /* 0x0000000b180b7220 */ /* 0x040fe20000400000 */
[--C-:B------:R-:W-:Y:S02]  /*7620*/  HADD2.F32 R2, -RZ, R36.reuse.H0_H0 ;  /* 0x20000024ff027230 */ /* 0x100fe40000004100 */
[C---:B------:R-:W-:Y:S01]  /*7630*/  FFMA R4, R27.reuse, R17, R4 ;  /* 0x000000111b047223 */ /* 0x040fe20000000004 */
[----:B------:R-:W-:Y:S02]  /*7640*/  HADD2.F32 R3, -RZ, R36.H1_H1 ;  /* 0x30000024ff037230 */ /* 0x000fe40000004100 */
[C---:B------:R-:W-:Y:S01]  /*7650*/  FFMA R5, R27.reuse, R16, R5 ;  /* 0x000000101b057223 */ /* 0x040fe20000000005 */
[C---:B------:R-:W-:Y:S01]  /*7660*/  FFMA R6, R27.reuse, R18, R6 ;  /* 0x000000121b067223 */ /* 0x040fe20000000006 */
[C---:B------:R-:W-:Y:S01]  /*7670*/  FFMA R11, R27.reuse, R0, R11 ;  /* 0x000000001b0b7223 */ /* 0x040fe2000000000b */
[--C-:B------:R-:W-:Y:S02]  /*7680*/  HADD2.F32 R7, -RZ, R37.reuse.H0_H0 ;  /* 0x20000025ff077230 */ /* 0x100fe40000004100 */
[C---:B------:R-:W-:Y:S01]  /*7690*/  FFMA R8, R27.reuse, R2, R8 ;  /* 0x000000021b087223 */ /* 0x040fe20000000008 */
[----:B------:R-:W-:Y:S02]  /*76a0*/  HADD2.F32 R0, -RZ, R37.H1_H1 ;  /* 0x30000025ff007230 */ /* 0x000fe40000004100 */
[----:B------:R-:W-:Y:S01]  /*76b0*/  FFMA R9, R27, R3, R9 ;  /* 0x000000031b097223 */ /* 0x000fe20000000009 */
[C---:B------:R-:W-:Y:S01]  /*76c0*/  FMUL R15, R24.reuse, R15 ;  /* 0x0000000f180f7220 */ /* 0x040fe20000400000 */
[--C-:B------:R-:W-:Y:S01]  /*76d0*/  HADD2.F32 R2, -RZ, R38.reuse.H0_H0 ;  /* 0x20000026ff027230 */ /* 0x100fe20000004100 */
[----:B------:R-:W-:Y:S01]  /*76e0*/  F2FP.F16.F32.PACK_AB R34, R5, R4 ;  /* 0x000000040522723e */ /* 0x000fe200000000ff */
[----:B------:R-:W-:Y:S02]  /*76f0*/  HADD2.F32 R3, -RZ, R38.H1_H1 ;  /* 0x30000026ff037230 */ /* 0x000fe40000004100 */
[C---:B------:R-:W-:Y:S01]  /*7700*/  FFMA R10, R27.reuse, R7, R10 ;  /* 0x000000071b0a7223 */ /* 0x040fe2000000000a */
[--C-:B------:R-:W-:Y:S02]  /*7710*/  HADD2.F32 R4, -RZ, R39.reuse.H0_H0 ;  /* 0x20000027ff047230 */ /* 0x100fe40000004100 */
[C---:B------:R-:W-:Y:S01]  /*7720*/  FFMA R15, R27.reuse, R0, R15 ;  /* 0x000000001b0f7223 */ /* 0x040fe2000000000f */
[----:B------:R-:W-:Y:S02]  /*7730*/  HADD2.F32 R5, -RZ, R39.H1_H1 ;  /* 0x30000027ff057230 */ /* 0x000fe40000004100 */
[----:B------:R-:W-:Y:S01]  /*7740*/  FMUL R19, R24, R19 ;  /* 0x0000001318137220 */ /* 0x000fe20000400000 */
[C---:B------:R-:W-:Y:S01]  /*7750*/  FFMA R12, R27.reuse, R2, R12 ;  /* 0x000000021b0c7223 */ /* 0x040fe2000000000c */
[C---:B------:R-:W-:Y:S01]  /*7760*/  FFMA R13, R27.reuse, R3, R13 ;  /* 0x000000031b0d7223 */ /* 0x040fe2000000000d */
[C---:B------:R-:W-:Y:S01]  /*7770*/  FFMA R14, R27.reuse, R4, R14 ;  /* 0x000000041b0e7223 */ /* 0x040fe2000000000e */
[----:B------:R-:W-:Y:S01]  /*7780*/  FFMA R19, R27, R5, R19 ;  /* 0x000000051b137223 */ /* 0x000fe20000000013 */
[----:B------:R-:W-:Y:S02]  /*7790*/  F2FP.F16.F32.PACK_AB R35, R11, R6 ;  /* 0x000000060b23723e */ /* 0x000fe400000000ff */
[----:B------:R-:W-:Y:S02]  /*77a0*/  F2FP.F16.F32.PACK_AB R8, R9, R8 ;  /* 0x000000080908723e */ /* 0x000fe400000000ff */
[----:B------:R-:W-:Y:S01]  /*77b0*/  F2FP.F16.F32.PACK_AB R9, R15, R10 ;  /* 0x0000000a0f09723e */ /* 0x000fe200000000ff */
[----:B------:R1:W-:Y:S01]  /*77c0*/  STSM.16.M88.4 [R66+0x200], R32 ;  /* 0x0002002042007844 */ /* 0x0003e20000000200 */
[----:B------:R-:W-:Y:S02]  /*77d0*/  F2FP.F16.F32.PACK_AB R10, R13, R12 ;  /* 0x0000000c0d0a723e */ /* 0x000fe400000000ff */
[----:B------:R-:W-:Y:S05]  /*77e0*/  F2FP.F16.F32.PACK_AB R11, R19, R14 ;  /* 0x0000000e130b723e */ /* 0x000fea00000000ff */
[----:B------:R1:W-:Y:S01]  /*77f0*/  STSM.16.M88.4 [R65+0x200], R8 ;  /* 0x0002000841007844 */ /* 0x0003e20000000200 */
[----:B------:R-:W-:Y:S01]  /*7800*/  @!PT LDS RZ, [RZ] ;  /* 0x00000000fffff984 */ /* 0x000fe20000000800 */
[----:B------:R-:W-:Y:S01]  /*7810*/  @!PT LDS RZ, [RZ] ;  /* 0x00000000fffff984 */ /* 0x000fe20000000800 */
[----:B------:R-:W-:Y:S01]  /*7820*/  @!PT LDS RZ, [RZ] ;  /* 0x00000000fffff984 */ /* 0x000fe20000000800 */
[----:B------:R-:W-:Y:S01]  /*7830*/  @!PT LDS RZ, [RZ] ;  /* 0x00000000fffff984 */ /* 0x000fe20000000800 */
[----:B------:R2:W-:Y:S07]  /*7840*/  MEMBAR.ALL.CTA ;  /* 0x0000000000007992 */ /* 0x0005ee0000008000 */
[----:B--2---:R-:W2:Y:S02]  /*7850*/  FENCE.VIEW.ASYNC.S ;  /* 0x00000000000073c6 */ /* 0x004ea40000000000 */
[----:B--2---:R-:W-:Y:S06]  /*7860*/  BAR.SYNC.DEFER_BLOCKING 0x1, 0x80 ;  /* 0x0042000000007b1d */ /* 0x004fec0000010000 */
[----:B------:R-:W-:Y:S05]  /*7870*/  @P1 BRA `(.L_x_105) ;  /* 0x0000000000281947 */ /* 0x000fea0003800000 */
[----:B------:R-:W2:Y:S01]  /*7880*/  LDCU.64 UR6, c[0x0][0x348] ;  /* 0x00006900ff0677ac */ /* 0x000ea20008000a00 */
[----:B------:R-:W-:Y:S01]  /*7890*/  UIADD3 UR4, UPT, UPT, UR48, 0x200, URZ ;  /* 0x0000020030047890 */ /* 0x000fe2000fffe0ff */
[----:B------:R-:W-:Y:S05]  /*78a0*/  UMOV UR41, UR51 ;  /* 0x0000003300297c82 */ /* 0x000fea0008000000 */
[----:B------:R-:W-:Y:S04]  /*78b0*/  MOV R60, UR4 ;  /* 0x00000004003c7c02 */ /* 0x000fe80008000f00 */
[----:B------:R-:W-:Y:S01]  /*78c0*/  R2UR UR40, R60 ;  /* 0x000000003c2872ca */ /* 0x000fe200000e0000 */
[----:B--2---:R-:W-:Y:S04]  /*78d0*/  UIADD3 UR4, UP0, UPT, UR6, 0x680, URZ ;  /* 0x0000068006047890 */ /* 0x004fe8000ff1e0ff */
[----:B------:R-:W-:Y:S09]  /*78e0*/  UIADD3.X UR5, UPT, UPT, URZ, UR7, URZ, UP0, !UPT ;  /* 0x00000007ff057290 */ /* 0x000ff200087fe4ff */
[----:B------:R2:W-:Y:S01]  /*78f0*/  UTMASTG.4D [UR40], [UR4] ;  /* 0x00000028040073b5 */ /* 0x0005e20008018000 */
[----:B------:R0:W-:Y:S01]  /*7900*/  UTMACMDFLUSH ;  /* 0x00000000000079b7 */ /* 0x0001e20000000000 */
[----:B--2---:R-:W-:Y:S04]  /*7910*/  DEPBAR.LE SB0, 0x1 ;  /* 0x000080400000791a */ /* 0x004fe80000000000 */
.L_x_105:
[----:B------:R-:W-:Y:S05]  /*7920*/  BSYNC.RECONVERGENT B0 ;  /* 0x0000000000007941 */ /* 0x000fea0003800200 */
.L_x_104:
[----:B------:R-:W-:Y:S01]  /*7930*/  BAR.SYNC.DEFER_BLOCKING 0x1, 0x80 ;  /* 0x0042000000007b1d */ /* 0x000fe20000010000 */
[----:B------:R-:W-:Y:S01]  /*7940*/  LEA R4, R68, UR48, 0x3 ;  /* 0x0000003044047c11 */ /* 0x000fe2000f8e18ff */
[----:B------:R-:W-:Y:S01]  /*7950*/  UISETP.NE.AND UP0, UPT, UR53, URZ, UPT ;  /* 0x000000ff3500728c */ /* 0x000fe2000bf05270 */
[----:B------:R-:W-:Y:S08]  /*7960*/  @P0 SHF.L.U32 R3, R52, 0x1f, RZ ;  /* 0x0000001f34030819 */ /* 0x000ff000000006ff */
[----:B------:R-:W-:Y:S05]  /*7970*/  BRA.U !UP0, `(.L_x_106) ;  /* 0x0000000108287547 */ /* 0x000fea000b800000 */
[----:B------:R-:W2:Y:S01]  /*7980*/  S2R R0, SR_CgaCtaId ;  /* 0x0000000000007919 */ /* 0x000ea20000008800 */
[----:B------:R-:W-:Y:S01]  /*7990*/  ISETP.NE.U32.OR P1, PT, R63, 0x1, !P6 ;  /* 0x000000013f00780c */ /* 0x000fe20007725470 */
[----:B------:R-:W-:Y:S01]  /*79a0*/  IMAD.U32 R2, RZ, RZ, UR50 ;  /* 0x00000032ff027e24 */ /* 0x000fe2000f8e00ff */
[----:B------:R-:W-:Y:S04]  /*79b0*/  UIADD3 UR4, UPT, UPT, UR50, 0x1, URZ ;  /* 0x0000000132047890 */ /* 0x000fe8000fffe0ff */
[----:B------:R-:W-:Y:S04]  /*79c0*/  UISETP.NE.AND UP0, UPT, UR4, 0x4, UPT ;  /* 0x000000040400788c */ /* 0x000fe8000bf05270 */
[----:B------:R-:W-:Y:S03]  /*79d0*/  USEL UR50, UR4, URZ, UP0 ;  /* 0x000000ff04327287 */ /* 0x000fe60008000000 */
[----:B------:R-:W-:Y:S05]  /*79e0*/  @P1 LEA R2, R2, UR48, 0x3 ;  /* 0x0000003002021c11 */ /* 0x000fea000f8e18ff */
[----:B------:R-:W-:Y:S05]  /*79f0*/  @P1 VIADD R2, R2, 0x130 ;  /* 0x0000013002021836 */ /* 0x000fea0000000000 */
[----:B--2---:R-:W-:Y:S04]  /*7a00*/  @P1 PRMT R0, R0, 0x654, R2 ;  /* 0x0000065400001816 */ /* 0x004fe80000000002 */
[----:B------:R2:W-:Y:S03]  /*7a10*/  @P1 SYNCS.ARRIVE.TRANS64.RED.A1T0 RZ, [R0+URZ], RZ ;  /* 0x000000ff00ff19a7 */ /* 0x0005e600081004ff */
.L_x_106:
[----:B------:R-:W4:Y:S01]  /*7a20*/  @P0 SYNCS.PHASECHK.TRANS64.TRYWAIT P1, [R4+URZ+0x110], R3 ;  /* 0x00011003040005a7 */ /* 0x000f2200080211ff */
[----:B------:R-:W-:Y:S01]  /*7a30*/  BSSY B1, `(.L_x_107) ;  /* 0x0000012000017945 */ /* 0x000fe20003800000 */
[----:B----4-:R-:W-:Y:S03]  /*7a40*/  @P0 SEL R70, RZ, 0x1, !P1 ;  /* 0x00000001ff460807 */ /* 0x010fe60004800000 */
[----:B------:R-:W-:Y:S05]  /*7a50*/  @!P0 BRA `(.L_x_108) ;  /* 0x00000000003c8947 */ /* 0x000fea0003800000 */
[----:B------:R-:W-:Y:S01]  /*7a60*/  ISETP.NE.U32.AND P0, PT, R71, 0x1, PT ;  /* 0x000000014700780c */ /* 0x000fe20003f05070 */
[----:B------:R-:W-:Y:S01]  /*7a70*/  BSSY B0, `(.L_x_109) ;  /* 0x0000008000007945 */ /* 0x000fe20003800000 */
[----:B------:R-:W-:Y:S11]  /*7a80*/  ISETP.NE.AND P1, PT, R70, RZ, PT ;  /* 0x000000ff4600720c */ /* 0x000ff60003f25270 */
[----:B------:R-:W-:Y:S04]  /*7a90*/  @P0 IMAD R3, R68, 0x1000, R69 ;  /* 0x0000100044030824 */ /* 0x000fe800078e0245 */
[----:B------:R-:W-:Y:S01]  /*7aa0*/  @P0 VIADD R2, R3, UR48 ;  /* 0x0000003003020c36 */ /* 0x000fe20008000000 */
[----:B------:R-:W-:Y:S06]  /*7ab0*/  @P1 BRA `(.L_x_110) ;  /* 0x00000000000c1947 */ /* 0x000fec0003800000 */
[----:B--2---:R-:W-:Y:S04]  /*7ac0*/  SHF.L.U32 R0, R52, 0x1f, RZ ;  /* 0x0000001f34007819 */ /* 0x004fe800000006ff */
[----:B------:R-:W2:Y:S02]  /*7ad0*/  SYNCS.PHASECHK.TRANS64.TRYWAIT P1, [R4+URZ+0x110], R0 ;  /* 0x00011000040075a7 */ /* 0x000ea400080211ff */
[----:B--2---:R-:W-:Y:S05]  /*7ae0*/  @!P1 BRA `(.L_x_111) ;  /* 0x0000002800609947 */ /* 0x004fea0003800000 */
.L_x_110:
[----:B------:R-:W-:Y:S05]  /*7af0*/  BSYNC B0 ;  /* 0x0000000000007941 */ /* 0x000fea0003800000 */
.L_x_109:
[----:B------:R-:W-:Y:S01]  /*7b00*/  @P0 IADD3 R2, PT, PT, R61, R2, RZ ;  /* 0x000000023d020210 */ /* 0x000fe20007ffe0ff */
[----:B------:R-:W-:Y:S05]  /*7b10*/  @P0 WARPSYNC.ALL ;  /* 0x0000000000000948 */ /* 0x000fea0003800000 */
[----:B------:R4:W1:Y:S01]  /*7b20*/  @P0 LDSM.16.M88.4 R28, [R3+UR48+0x200] ;  /* 0x00020030031c083b */ /* 0x0008620008000200 */
[----:B------:R-:W-:Y:S03]  /*7b30*/  IADD3 R68, PT, PT, R68, 0x1, RZ ;  /* 0x0000000144447810 */ /* 0x000fe60007ffe0ff */
[----:B------:R4:W1:Y:S04]  /*7b40*/  @P0 LDSM.16.M88.4 R36, [R2+0x200] ;  /* 0x000200000224083b */ /* 0x0008680000000200 */
.L_x_108:
[----:B------:R-:W-:Y:S05]  /*7b50*/  BSYNC B1 ;  /* 0x0000000000017941 */ /* 0x000fea0003800000 */
.L_x_107:
[----:B--2---:R-:W-:Y:S05]  /*7b60*/  VIADD R0, R25, 0x20 ;  /* 0x0000002019007836 */ /* 0x004fea0000000000 */
[----:B------:R-:W-:Y:S04]  /*7b70*/  SHF.R.U32.HI R0, RZ, 0x15, R0 ;  /* 0x00000015ff007819 */ /* 0x000fe80000011600 */
[----:B------:R-:W-:Y:S11]  /*7b80*/  LOP3.LUT P0, RZ, R0, 0x3, R56, 0x48, !PT ;  /* 0x0000000300ff7812 */ /* 0x000ff60007804838 */
[----:B------:R-:W-:Y:S02]  /*7b90*/  @!UPT UIADD3 URZ, UPT, UPT, URZ, URZ, URZ ;  /* 0x000000fffffff290 */ /* 0x000fe4000fffe0ff */
[----:B------:R-:W-:Y:S05]  /*7ba0*/  @!P0 BRA `(.L_x_112) ;  /* 0x0000000000408947 */ /* 0x000fea0003800000 */
[----:B------:R-:W2:Y:S01]  /*7bb0*/  LDCU.64 UR8, c[0x4][0x70] ;  /* 0x01000e00ff0877ac */ /* 0x000ea20008000a00 */
[----:B----4-:R-:W-:Y:S01]  /*7bc0*/  MOV R3, 0x0 ;  /* 0x0000000000037802 */ /* 0x010fe20000000f00 */
[----:B------:R-:W-:Y:S02]  /*7bd0*/  HFMA2 R12, -RZ, RZ, 0, 5.9604644775390625e-08 ;  /* 0x00000001ff0c7431 */ /* 0x000fe400000001ff */
[----:B-1----:R-:W-:Y:S02]  /*7be0*/  IMAD.MOV.U32 R8, RZ, RZ, 0x192 ;  /* 0x00000192ff087424 */ /* 0x002fe400078e00ff */
[----:B------:R-:W-:Y:S01]  /*7bf0*/  IMAD.MOV.U32 R13, RZ, RZ, RZ ;  /* 0x000000ffff0d7224 */ /* 0x000fe200078e00ff */
[----:B------:R-:W1:Y:S01]  /*7c00*/  LDCU.64 UR6, c[0x4][0x78] ;  /* 0x01000f00ff0677ac */ /* 0x000e620008000a00 */
[----:B------:R-:W4:Y:S01]  /*7c10*/  LDC.64 R2, c[0x4][R3] ;  /* 0x0100000003027b82 */ /* 0x000f220000000a00 */
[----:B------:R-:W5:Y:S01]  /*7c20*/  LDCU.64 UR4, c[0x4][0x10] ;  /* 0x01000200ff0477ac */ /* 0x000f620008000a00 */
[----:B--2---:R-:W-:Y:S01]  /*7c30*/  MOV R5, UR9 ;  /* 0x0000000900057c02 */ /* 0x004fe20008000f00 */
[----:B------:R-:W-:Y:S01]  /*7c40*/  IMAD.U32 R4, RZ, RZ, UR8 ;  /* 0x00000008ff047e24 */ /* 0x000fe2000f8e00ff */
[----:B-1----:R-:W-:Y:S01]  /*7c50*/  MOV R7, UR7 ;  /* 0x0000000700077c02 */ /* 0x002fe20008000f00 */
[----:B------:R-:W-:Y:S01]  /*7c60*/  IMAD.U32 R6, RZ, RZ, UR6 ;  /* 0x00000006ff067e24 */ /* 0x000fe2000f8e00ff */
[----:B-----5:R-:W-:Y:S01]  /*7c70*/  MOV R11, UR5 ;  /* 0x00000005000b7c02 */ /* 0x020fe20008000f00 */
[----:B------:R-:W-:Y:S02]  /*7c80*/  IMAD.U32 R10, RZ, RZ, UR4 ;  /* 0x00000004ff0a7e24 */ /* 0x000fe4000f8e00ff */
[----:B------:R-:W-:Y:S07]  /*7c90*/  LEPC R20, `(.L_x_112) ;  /* 0x000000001014794e */ /* 0x000fee0000000000 */
[----:B---34-:R-:W-:Y:S05]  /*7ca0*/  CALL.ABS.NOINC R2 ;  /* 0x0000000002007343 */ /* 0x018fea0003c00000 */
.L_x_112:
[----:B------:R-:W-:Y:S01]  /*7cb0*/  ISETP.NE.AND P6, PT, R64, RZ, PT ;  /* 0x000000ff4000720c */ /* 0x000fe20003fc5270 */
[----:B------:R-:W-:Y:S05]  /*7cc0*/  WARPSYNC.ALL ;  /* 0x0000000000007948 */ /* 0x000fea0003800000 */
[----:B------:R-:W-:Y:S01]  /*7cd0*/  R2UR UR4, R25 ;  /* 0x00000000190472ca */ /* 0x000fe200000e0000 */
[--C-:B-1--4-:R-:W-:Y:S01]  /*7ce0*/  HADD2.F32 R3, -RZ, R28.reuse.H0_H0 ;  /* 0x2000001cff037230 */ /* 0x112fe20000004100 */
[----:B------:R-:W1:Y:S01]  /*7cf0*/  S2R R72, SR_CgaCtaId ;  /* 0x0000000000487919 */ /* 0x000e620000008800 */
[--C-:B------:R-:W-:Y:S01]  /*7d00*/  HADD2.F32 R20, -RZ, R29.reuse.H0_H0 ;  /* 0x2000001dff147230 */ /* 0x100fe20000004100 */
[----:B------:R-:W-:Y:S01]  /*7d10*/  ISETP.NE.U32.OR P0, PT, R63, 0x1, !P6 ;  /* 0x000000013f00780c */ /* 0x000fe20007705470 */
[----:B------:R-:W-:Y:S01]  /*7d20*/  HADD2.F32 R21, -RZ, R29.H1_H1 ;  /* 0x3000001dff157230 */ /* 0x000fe20000004100 */
[----:B------:R-:W-:Y:S01]  /*7d30*/  ISETP.NE.AND P1, PT, R54, RZ, PT ;  /* 0x000000ff3600720c */ /* 0x000fe20003f25270 */
[----:B------:R-:W-:Y:S06]  /*7d40*/  BSSY.RECONVERGENT B0, `(.L_x_113) ;  /* 0x000004f000007945 */ /* 0x000fec0003800200 */
[----:B------:R-:W2:Y:S02]  /*7d50*/  LDTM.16dp256bit.x4 R4, tmem[UR4+0x20] ;  /* 0x00002004000479ee */ /* 0x000ea40008120000 */
[C---:B--2---:R-:W-:Y:S01]  /*7d60*/  FMUL R0, R24.reuse, R4 ;  /* 0x0000000418007220 */ /* 0x044fe20000400000 */
[----:B------:R-:W-:Y:S02]  /*7d70*/  HADD2.F32 R4, -RZ, R28.H1_H1 ;  /* 0x3000001cff047230 */ /* 0x000fe40000004100 */
[C---:B------:R-:W-:Y:S01]  /*7d80*/  FMUL R2, R24.reuse, R5 ;  /* 0x0000000518027220 */ /* 0x040fe20000400000 */
[C---:B------:R-:W-:Y:S01]  /*7d90*/  FMUL R7, R24.reuse, R7 ;  /* 0x0000000718077220 */ /* 0x040fe20000400000 */
[C---:B------:R-:W-:Y:S01]  /*7da0*/  FFMA R0, R27.reuse, R3, R0 ;  /* 0x000000031b007223 */ /* 0x040fe20000000000 */
[C---:B------:R-:W-:Y:S01]  /*7db0*/  FMUL R3, R24.reuse, R6 ;  /* 0x0000000618037220 */ /* 0x040fe20000400000 */
[C---:B------:R-:W-:Y:S01]  /*7dc0*/  FFMA R2, R27.reuse, R4, R2 ;  /* 0x000000041b027223 */ /* 0x040fe20000000002 */
[C---:B------:R-:W-:Y:S01]  /*7dd0*/  FMUL R4, R24.reuse, R8 ;  /* 0x0000000818047220 */ /* 0x040fe20000400000 */
[----:B------:R-:W-:Y:S01]  /*7de0*/  FMUL R5, R24, R9 ;  /* 0x0000000918057220 */ /* 0x000fe20000400000 */
[C---:B------:R-:W-:Y:S01]  /*7df0*/  FFMA R3, R27.reuse, R20, R3 ;  /* 0x000000141b037223 */ /* 0x040fe20000000003 */
[----:B------:R-:W-:Y:S01]  /*7e00*/  FFMA R7, R27, R21, R7 ;  /* 0x000000151b077223 */ /* 0x000fe20000000007 */
[----:B------:R-:W-:Y:S01]  /*7e10*/  F2FP.F16.F32.PACK_AB R32, R2, R0 ;  /* 0x000000000220723e */ /* 0x000fe200000000ff */
[--C-:B------:R-:W-:Y:S02]  /*7e20*/  HADD2.F32 R0, -RZ, R30.reuse.H0_H0 ;  /* 0x2000001eff007230 */ /* 0x100fe40000004100 */
[C---:B------:R-:W-:Y:S01]  /*7e30*/  FMUL R8, R24.reuse, R12 ;  /* 0x0000000c18087220 */ /* 0x040fe20000400000 */
[----:B------:R-:W-:Y:S01]  /*7e40*/  HADD2.F32 R2, -RZ, R30.H1_H1 ;  /* 0x3000001eff027230 */ /* 0x000fe20000004100 */
[----:B------:R-:W-:Y:S01]  /*7e50*/  F2FP.F16.F32.PACK_AB R33, R7, R3 ;  /* 0x000000030721723e */ /* 0x000fe200000000ff */
[C---:B------:R-:W-:Y:S01]  /*7e60*/  FMUL R9, R24.reuse, R13 ;  /* 0x0000000d18097220 */ /* 0x040fe20000400000 */
[C---:B------:R-:W-:Y:S01]  /*7e70*/  FMUL R12, R24.reuse, R16 ;  /* 0x00000010180c7220 */ /* 0x040fe20000400000 */
[C---:B------:R-:W-:Y:S01]  /*7e80*/  FMUL R13, R24.reuse, R17 ;  /* 0x00000011180d7220 */ /* 0x040fe20000400000 */
[--C-:B------:R-:W-:Y:S02]  /*7e90*/  HADD2.F32 R16, -RZ, R31.reuse.H0_H0 ;  /* 0x2000001fff107230 */ /* 0x100fe40000004100 */
[C---:B------:R-:W-:Y:S01]  /*7ea0*/  FFMA R4, R27.reuse, R0, R4 ;  /* 0x000000001b047223 */ /* 0x040fe20000000004 */
[C---:B------:R-:W-:Y:S01]  /*7eb0*/  FMUL R6, R24.reuse, R10 ;  /* 0x0000000a18067220 */ /* 0x040fe20000400000 */
[----:B------:R-:W-:Y:S02]  /*7ec0*/  HADD2.F32 R17, -RZ, R31.H1_H1 ;  /* 0x3000001fff117230 */ /* 0x000fe40000004100 */
[C---:B------:R-:W-:Y:S01]  /*7ed0*/  FFMA R5, R27.reuse, R2, R5 ;  /* 0x000000021b057223 */ /* 0x040fe20000000005 */
[C---:B------:R-:W-:Y:S01]  /*7ee0*/  FMUL R11, R24.reuse, R11 ;  /* 0x0000000b180b7220 */ /* 0x040fe20000400000 */
[--C-:B------:R-:W-:Y:S02]  /*7ef0*/  HADD2.F32 R0, -RZ, R36.reuse.H0_H0 ;  /* 0x20000024ff007230 */ /* 0x100fe40000004100 */
[----:B------:R-:W-:Y:S01]  /*7f00*/  FFMA R6, R27, R16, R6 ;  /* 0x000000101b067223 */ /* 0x000fe20000000006 */
[----:B------:R-:W-:Y:S01]  /*7f10*/  HADD2.F32 R2, -RZ, R36.H1_H1 ;  /* 0x30000024ff027230 */ /* 0x000fe20000004100 */
[----:B------:R-:W-:Y:S01]  /*7f20*/  F2FP.F16.F32.PACK_AB R34, R5, R4 ;  /* 0x000000040522723e */ /* 0x000fe200000000ff */
[--C-:B------:R-:W-:Y:S02]  /*7f30*/  HADD2.F32 R3, -RZ, R37.reuse.H0_H0 ;  /* 0x20000025ff037230 */ /* 0x100fe40000004100 */
[C---:B------:R-:W-:Y:S01]  /*7f40*/  FMUL R10, R24.reuse, R14 ;  /* 0x0000000e180a7220 */ /* 0x040fe20000400000 */
[C---:B------:R-:W-:Y:S01]  /*7f50*/  FFMA R11, R27.reuse, R17, R11 ;  /* 0x000000111b0b7223 */ /* 0x040fe2000000000b */
[C---:B------:R-:W-:Y:S01]  /*7f60*/  FFMA R8, R27.reuse, R0, R8 ;  /* 0x000000001b087223 */ /* 0x040fe20000000008 */
[C---:B------:R-:W-:Y:S01]  /*7f70*/  FFMA R9, R27.reuse, R2, R9 ;  /* 0x000000021b097223 */ /* 0x040fe20000000009 */
[----:B------:R-:W-:Y:S02]  /*7f80*/  HADD2.F32 R0, -RZ, R37.H1_H1 ;  /* 0x30000025ff007230 */ /* 0x000fe40000004100 */
[----:B------:R-:W-:Y:S01]  /*7f90*/  FFMA R10, R27, R3, R10 ;  /* 0x000000031b0a7223 */ /* 0x000fe2000000000a */
[----:B------:R-:W-:Y:S01]  /*7fa0*/  F2FP.F16.F32.PACK_AB R35, R11, R6 ;  /* 0x000000060b23723e */ /* 0x000fe200000000ff */
[C---:B------:R-:W-:Y:S01]  /*7fb0*/  FMUL R15, R24.reuse, R15 ;  /* 0x0000000f180f7220 */ /* 0x040fe20000400000 */
[--C-:B------:R-:W-:Y:S02]  /*7fc0*/  HADD2.F32 R2, -RZ, R38.reuse.H0_H0 ;  /* 0x20000026ff027230 */ /* 0x100fe40000004100 */
[C---:B------:R-:W-:Y:S01]  /*7fd0*/  FMUL R14, R24.reuse, R18 ;  /* 0x00000012180e7220 */ /* 0x040fe20000400000 */
[----:B------:R-:W-:Y:S01]  /*7fe0*/  HADD2.F32 R3, -RZ, R38.H1_H1 ;  /* 0x30000026ff037230 */ /* 0x000fe20000004100 */
[----:B------:R2:W-:Y:S01]  /*7ff0*/  STSM.16.M88.4 [R66+0x1200], R32 ;  /* 0x0012002042007844 */ /* 0x0005e20000000200 */
[----:B------:R-:W-:Y:S01]  /*8000*/  F2FP.F16.F32.PACK_AB R8, R9, R8 ;  /* 0x000000080908723e */ /* 0x000fe200000000ff */
[--C-:B------:R-:W-:Y:S02]  /*8010*/  HADD2.F32 R4, -RZ, R39.reuse.H0_H0 ;  /* 0x20000027ff047230 */ /* 0x100fe40000004100 */
[C---:B------:R-:W-:Y:S01]  /*8020*/  FFMA R15, R27.reuse, R0, R15 ;  /* 0x000000001b0f7223 */ /* 0x040fe2000000000f */
[----:B------:R-:W-:Y:S01]  /*8030*/  MOV R0, UR50 ;  /* 0x0000003200007c02 */ /* 0x000fe20008000f00 */
        /* <DEDUP_REMOVED lines=8> */
[----:B------:R-:W-:Y:S02]  /*80c0*/  F2FP.F16.F32.PACK_AB R11, R19, R14 ;  /* 0x0000000e130b723e */ /* 0x000fe400000000ff */
[----:B------:R-:W-:Y:S02]  /*80d0*/  @P0 LEA R0, R0, UR48, 0x3 ;  /* 0x0000003000000c11 */ /* 0x000fe4000f8e18ff */
[----:B------:R-:W-:Y:S01]  /*80e0*/  LEA R2, R68, UR48, 0x3 ;  /* 0x0000003044027c11 */ /* 0x000fe2000f8e18ff */
[----:B------:R2:W-:Y:S01]  /*80f0*/  STSM.16.M88.4 [R65+0x1200], R8 ;  /* 0x0012000841007844 */ /* 0x0005e20000000200 */
[----:B------:R-:W-:Y:S02]  /*8100*/  @P0 IADD3 R0, PT, PT, R0, 0x130, RZ ;  /* 0x0000013000000810 */ /* 0x000fe40007ffe0ff */
[----:B------:R-:W-:Y:S01]  /*8110*/  @P0 SHF.L.U32 R3, R52, 0x1f, RZ ;  /* 0x0000001f34030819 */ /* 0x000fe200000006ff */
[----:B------:R-:W-:Y:S01]  /*8120*/  @!PT LDS RZ, [RZ] ;  /* 0x00000000fffff984 */ /* 0x000fe20000000800 */
[----:B------:R-:W-:Y:S01]  /*8130*/  @!PT LDS RZ, [RZ] ;  /* 0x00000000fffff984 */ /* 0x000fe20000000800 */
[----:B------:R-:W-:Y:S01]  /*8140*/  @!PT LDS RZ, [RZ] ;  /* 0x00000000fffff984 */ /* 0x000fe20000000800 */
[----:B------:R-:W-:Y:S01]  /*8150*/  @!PT LDS RZ, [RZ] ;  /* 0x00000000fffff984 */ /* 0x000fe20000000800 */
[----:B------:R4:W-:Y:S06]  /*8160*/  MEMBAR.ALL.CTA ;  /* 0x0000000000007992 */ /* 0x0009ec0000008000 */
[----:B----4-:R-:W4:Y:S01]  /*8170*/  FENCE.VIEW.ASYNC.S ;  /* 0x00000000000073c6 */ /* 0x010f220000000000 */
[----:B-1----:R-:W-:Y:S01]  /*8180*/  @P0 PRMT R0, R72, 0x654, R0 ;  /* 0x0000065448000816 */ /* 0x002fe20000000000 */
[----:B----4-:R-:W-:Y:S06]  /*8190*/  BAR.SYNC.DEFER_BLOCKING 0x1, 0x80 ;  /* 0x0042000000007b1d */ /* 0x010fec0000010000 */
[----:B------:R-:W-:Y:S05]  /*81a0*/  @P1 BRA `(.L_x_114) ;  /* 0x0000000000201947 */ /* 0x000fea0003800000 */
[----:B------:R-:W1:Y:S01]  /*81b0*/  LDCU.64 UR6, c[0x0][0x348] ;  /* 0x00006900ff0677ac */ /* 0x000e620008000a00 */
[----:B------:R-:W-:Y:S02]  /*81c0*/  UIADD3 UR40, UPT, UPT, UR48, 0x1200, URZ ;  /* 0x0000120030287890 */ /* 0x000fe4000fffe0ff */
[----:B------:R-:W-:Y:S02]  /*81d0*/  UIADD3 UR41, UPT, UPT, UR51, 0x20, URZ ;  /* 0x0000002033297890 */ /* 0x000fe4000fffe0ff */
[----:B-1----:R-:W-:Y:S04]  /*81e0*/  UIADD3 UR4, UP0, UPT, UR6, 0x680, URZ ;  /* 0x0000068006047890 */ /* 0x002fe8000ff1e0ff */
[----:B------:R-:W-:Y:S09]  /*81f0*/  UIADD3.X UR5, UPT, UPT, URZ, UR7, URZ, UP0, !UPT ;  /* 0x00000007ff057290 */ /* 0x000ff200087fe4ff */
[----:B------:R1:W-:Y:S01]  /*8200*/  UTMASTG.4D [UR40], [UR4] ;  /* 0x00000028040073b5 */ /* 0x0003e20008018000 */
[----:B------:R0:W-:Y:S01]  /*8210*/  UTMACMDFLUSH ;  /* 0x00000000000079b7 */ /* 0x0001e20000000000 */
[----:B-1----:R-:W-:Y:S04]  /*8220*/  DEPBAR.LE SB0, 0x1 ;  /* 0x000080400000791a */ /* 0x002fe80000000000 */
.L_x_114:
[----:B------:R-:W-:Y:S05]  /*8230*/  BSYNC.RECONVERGENT B0 ;  /* 0x0000000000007941 */ /* 0x000fea0003800200 */
.L_x_113:
[----:B------:R-:W-:Y:S01]  /*8240*/  BAR.SYNC.DEFER_BLOCKING 0x1, 0x80 ;  /* 0x0042000000007b1d */ /* 0x000fe20000010000 */
[----:B------:R-:W-:Y:S04]  /*8250*/  UIADD3 UR4, UPT, UPT, UR50, 0x1, URZ ;  /* 0x0000000132047890 */ /* 0x000fe8000fffe0ff */
[----:B------:R-:W-:Y:S04]  /*8260*/  UISETP.NE.AND UP0, UPT, UR4, 0x4, UPT ;  /* 0x000000040400788c */ /* 0x000fe8000bf05270 */
[----:B------:R-:W-:Y:S01]  /*8270*/  USEL UR49, UR4, URZ, UP0 ;  /* 0x000000ff04317287 */ /* 0x000fe20008000000 */
[----:B------:R1:W-:Y:S01]  /*8280*/  @P0 SYNCS.ARRIVE.TRANS64.RED.A1T0 RZ, [R0+URZ], RZ ;  /* 0x000000ff00ff09a7 */ /* 0x0003e200081004ff */
[----:B------:R-:W-:Y:S01]  /*8290*/  BSSY B1, `(.L_x_115) ;  /* 0x0000013000017945 */ /* 0x000fe20003800000 */
[----:B------:R-:W4:Y:S02]  /*82a0*/  @P0 SYNCS.PHASECHK.TRANS64.TRYWAIT P1, [R2+URZ+0x110], R3 ;  /* 0x00011003020005a7 */ /* 0x000f2400080211ff */
[----:B----4-:R-:W-:Y:S01]  /*82b0*/  @P0 SEL R70, RZ, 0x1, !P1 ;  /* 0x00000001ff460807 */ /* 0x010fe20004800000 */
[----:B-1----:R-:W-:Y:S06]  /*82c0*/  @!P0 BRA `(.L_x_116) ;  /* 0x00000000003c8947 */ /* 0x002fec0003800000 */
[----:B------:R-:W-:Y:S01]  /*82d0*/  ISETP.NE.U32.AND P0, PT, R71, 0x1, PT ;  /* 0x000000014700780c */ /* 0x000fe20003f05070 */
[----:B------:R-:W-:Y:S01]  /*82e0*/  BSSY B0, `(.L_x_117) ;  /* 0x0000008000007945 */ /* 0x000fe20003800000 */
[----:B------:R-:W-:Y:S11]  /*82f0*/  ISETP.NE.AND P1, PT, R70, RZ, PT ;  /* 0x000000ff4600720c */ /* 0x000ff60003f25270 */
[----:B------:R-:W-:Y:S04]  /*8300*/  @P0 IMAD R3, R68, 0x1000, R69 ;  /* 0x0000100044030824 */ /* 0x000fe800078e0245 */
[----:B------:R-:W-:Y:S01]  /*8310*/  @P0 VIADD R0, R3, UR48 ;  /* 0x0000003003000c36 */ /* 0x000fe20008000000 */
[----:B------:R-:W-:Y:S06]  /*8320*/  @P1 BRA `(.L_x_118) ;  /* 0x00000000000c1947 */ /* 0x000fec0003800000 */
[----:B------:R-:W-:Y:S04]  /*8330*/  SHF.L.U32 R4, R52, 0x1f, RZ ;  /* 0x0000001f34047819 */ /* 0x000fe800000006ff */
[----:B------:R-:W1:Y:S02]  /*8340*/  SYNCS.PHASECHK.TRANS64.TRYWAIT P1, [R2+URZ+0x110], R4 ;  /* 0x00011004020075a7 */ /* 0x000e6400080211ff */
[----:B-1----:R-:W-:Y:S05]  /*8350*/  @!P1 BRA `(.L_x_119) ;  /* 0x0000002000589947 */ /* 0x002fea0003800000 */
.L_x_118:
[----:B------:R-:W-:Y:S05]  /*8360*/  BSYNC B0 ;  /* 0x0000000000007941 */ /* 0x000fea0003800000 */
.L_x_117:
[----:B------:R-:W-:Y:S01]  /*8370*/  @P0 IADD3 R0, PT, PT, R61, R0, RZ ;  /* 0x000000003d000210 */ /* 0x000fe20007ffe0ff */
[----:B------:R-:W-:Y:S05]  /*8380*/  @P0 WARPSYNC.ALL ;  /* 0x0000000000000948 */ /* 0x000fea0003800000 */
[----:B------:R4:W1:Y:S01]  /*8390*/  @P0 LDSM.16.M88.4 R28, [R3+UR48+0x200] ;  /* 0x00020030031c083b */ /* 0x0008620008000200 */
[----:B------:R-:W-:Y:S03]  /*83a0*/  IADD3 R68, PT, PT, R68, 0x1, RZ ;  /* 0x0000000144447810 */ /* 0x000fe60007ffe0ff */
[----:B------:R4:W1:Y:S04]  /*83b0*/  @P0 LDSM.16.M88.4 R36, [R0+0x200] ;  /* 0x000200000024083b */ /* 0x0008680000000200 */
.L_x_116:
[----:B------:R-:W-:Y:S05]  /*83c0*/  BSYNC B1 ;  /* 0x0000000000017941 */ /* 0x000fea0003800000 */
.L_x_115:
[----:B----4-:R-:W-:Y:S05]  /*83d0*/  VIADD R0, R25, 0x40 ;  /* 0x0000004019007836 */ /* 0x010fea0000000000 */
[----:B------:R-:W-:Y:S04]  /*83e0*/  SHF.R.U32.HI R0, RZ, 0x15, R0 ;  /* 0x00000015ff007819 */ /* 0x000fe80000011600 */
[----:B------:R-:W-:Y:S11]  /*83f0*/  LOP3.LUT P0, RZ, R0, 0x3, R56, 0x48, !PT ;  /* 0x0000000300ff7812 */ /* 0x000ff60007804838 */
[----:B------:R-:W-:Y:S02]  /*8400*/  @!UPT UIADD3 URZ, UPT, UPT, URZ, URZ, URZ ;  /* 0x000000fffffff290 */ /* 0x000fe4000fffe0ff */
[----:B------:R-:W-:Y:S05]  /*8410*/  @!P0 BRA `(.L_x_120) ;  /* 0x0000000000408947 */ /* 0x000fea0003800000 */
[----:B------:R-:W4:Y:S01]  /*8420*/  LDCU.64 UR8, c[0x4][0x70] ;  /* 0x01000e00ff0877ac */ /* 0x000f220008000a00 */
[----:B------:R-:W-:Y:S01]  /*8430*/  MOV R3, 0x0 ;  /* 0x0000000000037802 */ /* 0x000fe20000000f00 */
[----:B------:R-:W-:Y:S02]  /*8440*/  HFMA2 R12, -RZ, RZ, 0, 5.9604644775390625e-08 ;  /* 0x00000001ff0c7431 */ /* 0x000fe400000001ff */
[----:B--2---:R-:W-:Y:S02]  /*8450*/  IMAD.MOV.U32 R8, RZ, RZ, 0x192 ;  /* 0x00000192ff087424 */ /* 0x004fe400078e00ff */
[----:B------:R-:W-:Y:S01]  /*8460*/  IMAD.MOV.U32 R13, RZ, RZ, RZ ;  /* 0x000000ffff0d7224 */ /* 0x000fe200078e00ff */
[----:B------:R-:W2:Y:S01]  /*8470*/  LDCU.64 UR6, c[0x4][0x78] ;  /* 0x01000f00ff0677ac */ /* 0x000ea20008000a00 */
[----:B-1----:R-:W1:Y:S01]  /*8480*/  LDC.64 R2, c[0x4][R3] ;  /* 0x0100000003027b82 */ /* 0x002e620000000a00 */
[----:B------:R-:W5:Y:S01]  /*8490*/  LDCU.64 UR4, c[0x4][0x10] ;  /* 0x01000200ff0477ac */ /* 0x000f620008000a00 */
[----:B----4-:R-:W-:Y:S01]  /*84a0*/  MOV R5, UR9 ;  /* 0x0000000900057c02 */ /* 0x010fe20008000f00 */
[----:B------:R-:W-:Y:S01]  /*84b0*/  IMAD.U32 R4, RZ, RZ, UR8 ;  /* 0x00000008ff047e24 */ /* 0x000fe2000f8e00ff */
[----:B--2---:R-:W-:Y:S01]  /*84c0*/  MOV R7, UR7 ;  /* 0x0000000700077c02 */ /* 0x004fe20008000f00 */
[----:B------:R-:W-:Y:S01]  /*84d0*/  IMAD.U32 R6, RZ, RZ, UR6 ;  /* 0x00000006ff067e24 */ /* 0x000fe2000f8e00ff */
[----:B-----5:R-:W-:Y:S01]  /*84e0*/  MOV R11, UR5 ;  /* 0x00000005000b7c02 */ /* 0x020fe20008000f00 */
[----:B------:R-:W-:Y:S02]  /*84f0*/  IMAD.U32 R10, RZ, RZ, UR4 ;  /* 0x00000004ff0a7e24 */ /* 0x000fe4000f8e00ff */
[----:B------:R-:W-:Y:S07]  /*8500*/  LEPC R20, `(.L_x_120) ;  /* 0x000000001014794e */ /* 0x000fee0000000000 */
[----:B-1-3--:R-:W-:Y:S05]  /*8510*/  CALL.ABS.NOINC R2 ;  /* 0x0000000002007343 */ /* 0x00afea0003c00000 */
.L_x_120:
[----:B------:R-:W-:Y:S01]  /*8520*/  ISETP.NE.AND P6, PT, R64, RZ, PT ;  /* 0x000000ff4000720c */ /* 0x000fe20003fc5270 */
[----:B------:R-:W-:Y:S05]  /*8530*/  WARPSYNC.ALL ;  /* 0x0000000000007948 */ /* 0x000fea0003800000 */
[----:B------:R-:W-:Y:S01]  /*8540*/  R2UR UR4, R25 ;  /* 0x00000000190472ca */ /* 0x000fe200000e0000 */
[--C-:B-1----:R-:W-:Y:S01]  /*8550*/  HADD2.F32 R3, -RZ, R28.reuse.H0_H0 ;  /* 0x2000001cff037230 */ /* 0x102fe20000004100 */
[----:B------:R-:W-:Y:S01]  /*8560*/  ISETP.NE.U32.OR P0, PT, R63, 0x1, !P6 ;  /* 0x000000013f00780c */ /* 0x000fe20007705470 */
[--C-:B------:R-:W-:Y:S01]  /*8570*/  HADD2.F32 R20, -RZ, R29.reuse.H0_H0 ;  /* 0x2000001dff147230 */ /* 0x100fe20000004100 */
[----:B------:R-:W-:Y:S01]  /*8580*/  ISETP.NE.AND P1, PT, R54, RZ, PT ;  /* 0x000000ff3600720c */ /* 0x000fe20003f25270 */
[----:B------:R-:W-:Y:S01]  /*8590*/  HADD2.F32 R21, -RZ, R29.H1_H1 ;  /* 0x3000001dff157230 */ /* 0x000fe20000004100 */
[----:B------:R-:W-:Y:S07]  /*85a0*/  BSSY.RECONVERGENT B0, `(.L_x_121) ;  /* 0x000004f000007945 */ /* 0x000fee0003800200 */
[----:B--2---:R-:W1:Y:S02]  /*85b0*/  LDTM.16dp256bit.x4 R4, tmem[UR4+0x40] ;  /* 0x00004004000479ee */ /* 0x004e640008120000 */
[C---:B-1----:R-:W-:Y:S01]  /*85c0*/  FMUL R0, R24.reuse, R4 ;  /* 0x0000000418007220 */ /* 0x042fe20000400000 */
[----:B------:R-:W-:Y:S02]  /*85d0*/  HADD2.F32 R4, -RZ, R28.H1_H1 ;  /* 0x3000001cff047230 */ /* 0x000fe40000004100 */
[C---:B------:R-:W-:Y:S01]  /*85e0*/  FMUL R2, R24.reuse, R5 ;  /* 0x0000000518027220 */ /* 0x040fe20000400000 */
[C---:B------:R-:W-:Y:S01]  /*85f0*/  FMUL R7, R24.reuse, R7 ;  /* 0x0000000718077220 */ /* 0x040fe20000400000 */
[C---:B------:R-:W-:Y:S01]  /*8600*/  FFMA R0, R27.reuse, R3, R0 ;  /* 0x000000031b007223 */ /* 0x040fe20000000000 */
[C---:B------:R-:W-:Y:S01]  /*8610*/  FMUL R3, R24.reuse, R6 ;  /* 0x0000000618037220 */ /* 0x040fe20000400000 */
[C---:B------:R-:W-:Y:S01]  /*8620*/  FFMA R2, R27.reuse, R4, R2 ;  /* 0x000000041b027223 */ /* 0x040fe20000000002 */
[C---:B------:R-:W-:Y:S01]  /*8630*/  FMUL R4, R24.reuse, R8 ;  /* 0x0000000818047220 */ /* 0x040fe20000400000 */
[C---:B------:R-:W-:Y:S01]  /*8640*/  FMUL R8, R24.reuse, R12 ;  /* 0x0000000c18087220 */ /* 0x040fe20000400000 */
[----:B------:R-:W-:Y:S01]  /*8650*/  FMUL R12, R24, R16 ;  /* 0x00000010180c7220 */ /* 0x000fe20000400000 */
[C---:B------:R-:W-:Y:S01]  /*8660*/  FFMA R3, R27.reuse, R20, R3 ;  /* 0x000000141b037223 */ /* 0x040fe20000000003 */
[----:B------:R-:W-:Y:S01]  /*8670*/  F2FP.F16.F32.PACK_AB R32, R2, R0 ;  /* 0x000000000220723e */ /* 0x000fe200000000ff */
[--C-:B------:R-:W-:Y:S02]  /*8680*/  HADD2.F32 R16, -RZ, R30.reuse.H0_H0 ;  /* 0x2000001eff107230 */ /* 0x100fe40000004100 */
[C---:B------:R-:W-:Y:S01]  /*8690*/  FMUL R5, R24.reuse, R9 ;  /* 0x0000000918057220 */ /* 0x040fe20000400000 */
[----:B------:R-:W-:Y:S02]  /*86a0*/  HADD2.F32 R0, -RZ, R30.H1_H1 ;  /* 0x3000001eff007230 */ /* 0x000fe40000004100 */
[C---:B------:R-:W-:Y:S01]  /*86b0*/  FFMA R7, R27.reuse, R21, R7 ;  /* 0x000000151b077223 */ /* 0x040fe20000000007 */
[--C-:B------:R-:W-:Y:S02]  /*86c0*/  HADD2.F32 R2, -RZ, R31.reuse.H0_H0 ;  /* 0x2000001fff027230 */ /* 0x100fe40000004100 */
[C---:B------:R-:W-:Y:S01]  /*86d0*/  FMUL R6, R24.reuse, R10 ;  /* 0x0000000a18067220 */ /* 0x040fe20000400000 */
[C---:B------:R-:W-:Y:S01]  /*86e0*/  FFMA R4, R27.reuse, R16, R4 ;  /* 0x000000101b047223 */ /* 0x040fe20000000004 */
[----:B------:R-:W-:Y:S01]  /*86f0*/  FFMA R5, R27, R0, R5 ;  /* 0x000000001b057223 */ /* 0x000fe20000000005 */
[----:B------:R-:W-:Y:S01]  /*8700*/  F2FP.F16.F32.PACK_AB R33, R7, R3 ;  /* 0x000000030721723e */ /* 0x000fe200000000ff */
[----:B------:R-:W-:Y:S02]  /*8710*/  HADD2.F32 R16, -RZ, R31.H1_H1 ;  /* 0x3000001fff107230 */ /* 0x000fe40000004100 */
[----:B------:R-:W-:Y:S01]  /*8720*/  FFMA R6, R27, R2, R6 ;  /* 0x000000021b067223 */ /* 0x000fe20000000006 */
[C---:B------:R-:W-:Y:S01]  /*8730*/  FMUL R11, R24.reuse, R11 ;  /* 0x0000000b180b7220 */ /* 0x040fe20000400000 */
[----:B------:R-:W-:Y:S01]  /*8740*/  F2FP.F16.F32.PACK_AB R34, R5, R4 ;  /* 0x000000040522723e */ /* 0x000fe200000000ff */
[--C-:B------:R-:W-:Y:S02]  /*8750*/  HADD2.F32 R0, -RZ, R36.reuse.H0_H0 ;  /* 0x20000024ff007230 */ /* 0x100fe40000004100 */
[C---:B------:R-:W-:Y:S01]  /*8760*/  FMUL R9, R24.reuse, R13 ;  /* 0x0000000d18097220 */ /* 0x040fe20000400000 */
[----:B------:R-:W-:Y:S02]  /*8770*/  HADD2.F32 R2, -RZ, R36.H1_H1 ;  /* 0x30000024ff027230 */ /* 0x000fe40000004100 */
[C---:B------:R-:W-:Y:S01]  /*8780*/  FMUL R10, R24.reuse, R14 ;  /* 0x0000000e180a7220 */ /* 0x040fe20000400000 */
[--C-:B------:R-:W-:Y:S02]  /*8790*/  HADD2.F32 R3, -RZ, R37.reuse.H0_H0 ;  /* 0x20000025ff037230 */ /* 0x100fe40000004100 */
        /* <DEDUP_REMOVED lines=13> */
[C---:B------:R-:W-:Y:S01]  /*8870*/  FMUL R14, R24.reuse, R18 ;  /* 0x00000012180e7220 */ /* 0x040fe20000400000 */
[----:B------:R-:W-:Y:S02]  /*8880*/  HADD2.F32 R5, -RZ, R39.H1_H1 ;  /* 0x30000027ff057230 */ /* 0x000fe40000004100 */
[C---:B------:R-:W-:Y:S01]  /*8890*/  FFMA R15, R27.reuse, R0, R15 ;  /* 0x000000001b0f7223 */ /* 0x040fe2000000000f */
[----:B------:R-:W-:Y:S01]  /*88a0*/  MOV R0, UR49 ;  /* 0x0000003100007c02 */ /* 0x000fe20008000f00 */
        /* <DEDUP_REMOVED lines=18> */
[----:B--2---:R-:W2:Y:S01]  /*89d0*/  FENCE.VIEW.ASYNC.S ;  /* 0x00000000000073c6 */ /* 0x004ea20000000000 */
[----:B------:R-:W-:Y:S01]  /*89e0*/  @P0 PRMT R0, R72, 0x654, R0 ;  /* 0x0000065448000816 */ /* 0x000fe20000000000 */
[----:B--2---:R-:W-:Y:S06]  /*89f0*/  BAR.SYNC.DEFER_BLOCKING 0x1, 0x80 ;  /* 0x0042000000007b1d */ /* 0x004fec0000010000 */
[----:B------:R-:W-:Y:S05]  /*8a00*/  @P1 BRA `(.L_x_122) ;  /* 0x0000000000201947 */ /* 0x000fea0003800000 */
[----:B------:R-:W2:Y:S01]  /*8a10*/  LDCU.64 UR6, c[0x0][0x348] ;  /* 0x00006900ff0677ac */ /* 0x000ea20008000a00 */
[----:B------:R-:W-:Y:S02]  /*8a20*/  UIADD3 UR40, UPT, UPT, UR48, 0x2200, URZ ;  /* 0x0000220030287890 */ /* 0x000fe4000fffe0ff */
[----:B------:R-:W-:Y:S02]  /*8a30*/  UIADD3 UR41, UPT, UPT, UR51, 0x40, URZ ;  /* 0x0000004033297890 */ /* 0x000fe4000fffe0ff */
[----:B--2---:R-:W-:Y:S04]  /*8a40*/  UIADD3 UR4, UP0, UPT, UR6, 0x680, URZ ;  /* 0x0000068006047890 */ /* 0x004fe8000ff1e0ff */
[----:B------:R-:W-:Y:S09]  /*8a50*/  UIADD3.X UR5, UPT, UPT, URZ, UR7, URZ, UP0, !UPT ;  /* 0x00000007ff057290 */ /* 0x000ff200087fe4ff */
[----:B------:R2:W-:Y:S01]  /*8a60*/  UTMASTG.4D [UR40], [UR4] ;  /* 0x00000028040073b5 */ /* 0x0005e20008018000 */
[----:B------:R0:W-:Y:S01]  /*8a70*/  UTMACMDFLUSH ;  /* 0x00000000000079b7 */ /* 0x0001e20000000000 */
[----:B--2---:R-:W-:Y:S04]  /*8a80*/  DEPBAR.LE SB0, 0x1 ;  /* 0x000080400000791a */ /* 0x004fe80000000000 */
.L_x_122:
[----:B------:R-:W-:Y:S05]  /*8a90*/  BSYNC.RECONVERGENT B0 ;  /* 0x0000000000007941 */ /* 0x000fea0003800200 */
.L_x_121:
        /* <DEDUP_REMOVED lines=8> */
[----:B--2---:R-:W-:Y:S06]  /*8b20*/  @!P0 BRA `(.L_x_124) ;  /* 0x0000000000388947 */ /* 0x004fec0003800000 */
[----:B------:R-:W-:Y:S01]  /*8b30*/  ISETP.NE.U32.AND P0, PT, R71, 0x1, PT ;  /* 0x000000014700780c */ /* 0x000fe20003f05070 */
[----:B------:R-:W-:Y:S01]  /*8b40*/  BSSY B0, `(.L_x_125) ;  /* 0x0000008000007945 */ /* 0x000fe20003800000 */
[----:B------:R-:W-:Y:S11]  /*8b50*/  ISETP.NE.AND P1, PT, R70, RZ, PT ;  /* 0x000000ff4600720c */ /* 0x000ff60003f25270 */
[----:B------:R-:W-:Y:S04]  /*8b60*/  @P0 IMAD R68, R68, 0x1000, R69 ;  /* 0x0000100044440824 */ /* 0x000fe800078e0245 */
[----:B------:R-:W-:Y:S01]  /*8b70*/  @P0 VIADD R2, R68, UR48 ;  /* 0x0000003044020c36 */ /* 0x000fe20008000000 */
[----:B------:R-:W-:Y:S06]  /*8b80*/  @P1 BRA `(.L_x_126) ;  /* 0x00000000000c1947 */ /* 0x000fec0003800000 */
[----:B------:R-:W-:Y:S04]  /*8b90*/  SHF.L.U32 R0, R52, 0x1f, RZ ;  /* 0x0000001f34007819 */ /* 0x000fe800000006ff */
[----:B------:R-:W2:Y:S02]  /*8ba0*/  SYNCS.PHASECHK.TRANS64.TRYWAIT P1, [R3+URZ+0x110], R0 ;  /* 0x00011000030075a7 */ /* 0x000ea400080211ff */
[----:B--2---:R-:W-:Y:S05]  /*8bb0*/  @!P1 BRA `(.L_x_127) ;  /* 0x0000001800549947 */ /* 0x004fea0003800000 */
.L_x_126:
[----:B------:R-:W-:Y:S05]  /*8bc0*/  BSYNC B0 ;  /* 0x0000000000007941 */ /* 0x000fea0003800000 */
.L_x_125:
[----:B------:R-:W-:Y:S01]  /*8bd0*/  @P0 IADD3 R2, PT, PT, R61, R2, RZ ;  /* 0x000000023d020210 */ /* 0x000fe20007ffe0ff */
[----:B------:R-:W-:Y:S05]  /*8be0*/  @P0 WARPSYNC.ALL ;  /* 0x0000000000000948 */ /* 0x000fea0003800000 */
[----:B------:R4:W1:Y:S04]  /*8bf0*/  @P0 LDSM.16.M88.4 R28, [R68+UR48+0x200] ;  /* 0x00020030441c083b */ /* 0x0008680008000200 */
[----:B------:R4:W1:Y:S02]  /*8c00*/  @P0 LDSM.16.M88.4 R36, [R2+0x200] ;  /* 0x000200000224083b */ /* 0x0008640000000200 */
.L_x_124:
[----:B------:R-:W-:Y:S05]  /*8c10*/  BSYNC B1 ;  /* 0x0000000000017941 */ /* 0x000fea0003800000 */
.L_x_123:
[----:B--2---:R-:W-:Y:S05]  /*8c20*/  VIADD R0, R25, 0x60 ;  /* 0x0000006019007836 */ /* 0x004fea0000000000 */
[----:B------:R-:W-:Y:S04]  /*8c30*/  SHF.R.U32.HI R0, RZ, 0x15, R0 ;  /* 0x00000015ff007819 */ /* 0x000fe80000011600 */
[----:B------:R-:W-:Y:S11]  /*8c40*/  LOP3.LUT P0, RZ, R0, 0x3, R56, 0x48, !PT ;  /* 0x0000000300ff7812 */ /* 0x000ff60007804838 */
[----:B------:R-:W-:Y:S02]  /*8c50*/  @!UPT UIADD3 URZ, UPT, UPT, URZ, URZ, URZ ;  /* 0x000000fffffff290 */ /* 0x000fe4000fffe0ff */
[----:B------:R-:W-:Y:S05]  /*8c60*/  @!P0 BRA `(.L_x_128) ;  /* 0x0000000000408947 */ /* 0x000fea0003800000 */
[----:B------:R-:W2:Y:S01]  /*8c70*/  LDCU.64 UR8, c[0x4][0x70] ;  /* 0x01000e00ff0877ac */ /* 0x000ea20008000a00 */
[----:B------:R-:W-:Y:S01]  /*8c80*/  MOV R3, 0x0 ;  /* 0x0000000000037802 */ /* 0x000fe20000000f00 */
[----:B------:R-:W-:Y:S02]  /*8c90*/  HFMA2 R12, -RZ, RZ, 0, 5.9604644775390625e-08 ;  /* 0x00000001ff0c7431 */ /* 0x000fe400000001ff */
[----:B-1----:R-:W-:Y:S02]  /*8ca0*/  IMAD.MOV.U32 R8, RZ, RZ, 0x192 ;  /* 0x00000192ff087424 */ /* 0x002fe400078e00ff */
[----:B------:R-:W-:Y:S01]  /*8cb0*/  IMAD.MOV.U32 R13, RZ, RZ, RZ ;  /* 0x000000ffff0d7224 */ /* 0x000fe200078e00ff */
[----:B------:R-:W1:Y:S01]  /*8cc0*/  LDCU.64 UR6, c[0x4][0x78] ;  /* 0x01000f00ff0677ac */ /* 0x000e620008000a00 */
[----:B----4-:R-:W4:Y:S01]  /*8cd0*/  LDC.64 R2, c[0x4][R3] ;  /* 0x0100000003027b82 */ /* 0x010f220000000a00 */
        /* <DEDUP_REMOVED lines=9> */
.L_x_128:
[----:B------:R-:W-:Y:S01]  /*8d70*/  ISETP.NE.AND P0, PT, R54, RZ, PT ;  /* 0x000000ff3600720c */ /* 0x000fe20003f05270 */
[----:B------:R-:W-:Y:S05]  /*8d80*/  WARPSYNC.ALL ;  /* 0x0000000000007948 */ /* 0x000fea0003800000 */
[----:B------:R-:W-:Y:S01]  /*8d90*/  R2UR UR4, R25 ;  /* 0x00000000190472ca */ /* 0x000fe200000e0000 */
[----:B------:R-:W2:Y:S01]  /*8da0*/  S2UR UR5, SR_CgaCtaId ;  /* 0x00000000000579c3 */ /* 0x000ea20000008800 */
[--C-:B-1----:R-:W-:Y:S01]  /*8db0*/  HADD2.F32 R3, -RZ, R28.reuse.H0_H0 ;  /* 0x2000001cff037230 */ /* 0x102fe20000004100 */
[----:B------:R-:W-:Y:S01]  /*8dc0*/  BSSY.RECONVERGENT B0, `(.L_x_129) ;  /* 0x0000050000007945 */ /* 0x000fe20003800200 */
[----:B------:R-:W-:Y:S02]  /*8dd0*/  HADD2.F32 R20, -RZ, R28.H1_H1 ;  /* 0x3000001cff147230 */ /* 0x000fe40000004100 */
[--C-:B------:R-:W-:Y:S02]  /*8de0*/  HADD2.F32 R21, -RZ, R29.reuse.H0_H0 ;  /* 0x2000001dff157230 */ /* 0x100fe40000004100 */
[----:B------:R-:W-:Y:S02]  /*8df0*/  HADD2.F32 R25, -RZ, R29.H1_H1 ;  /* 0x3000001dff197230 */ /* 0x000fe40000004100 */
[--C-:B------:R-:W-:Y:S02]  /*8e00*/  HADD2.F32 R26, -RZ, R30.reuse.H0_H0 ;  /* 0x2000001eff1a7230 */ /* 0x100fe40000004100 */
[----:B------:R-:W-:Y:S01]  /*8e10*/  HADD2.F32 R28, -RZ, R30.H1_H1 ;  /* 0x3000001eff1c7230 */ /* 0x000fe20000004100 */
[----:B------:R-:W1:Y:S01]  /*8e20*/  LDTM.16dp256bit.x4 R4, tmem[UR4+0x60] ;  /* 0x00006004000479ee */ /* 0x000e620008120000 */
[----:B------:R-:W-:Y:S01]  /*8e30*/  NOP ;  /* 0x0000000000007918 */ /* 0x000fe20000000000 */
[----:B------:R-:W-:Y:S01]  /*8e40*/  R2UR UR4, R67 ;  /* 0x00000000430472ca */ /* 0x000fe200000e0000 */
[--C-:B------:R-:W-:Y:S02]  /*8e50*/  HADD2.F32 R29, -RZ, R31.reuse.H0_H0 ;  /* 0x2000001fff1d7230 */ /* 0x100fe40000004100 */
[----:B------:R-:W-:Y:S02]  /*8e60*/  HADD2.F32 R30, -RZ, R31.H1_H1 ;  /* 0x3000001fff1e7230 */ /* 0x000fe40000004100 */
[--C-:B------:R-:W-:Y:S02]  /*8e70*/  HADD2.F32 R31, -RZ, R36.reuse.H0_H0 ;  /* 0x20000024ff1f7230 */ /* 0x100fe40000004100 */
[----:B------:R-:W-:Y:S02]  /*8e80*/  HADD2.F32 R32, -RZ, R36.H1_H1 ;  /* 0x30000024ff207230 */ /* 0x000fe40000004100 */
[--C-:B------:R-:W-:Y:S02]  /*8e90*/  HADD2.F32 R33, -RZ, R37.reuse.H0_H0 ;  /* 0x20000025ff217230 */ /* 0x100fe40000004100 */
[----:B------:R-:W-:Y:S02]  /*8ea0*/  HADD2.F32 R34, -RZ, R37.H1_H1 ;  /* 0x30000025ff227230 */ /* 0x000fe40000004100 */
[----:B------:R-:W-:Y:S01]  /*8eb0*/  UIADD3 UR4, UPT, UPT, UR4, 0x180, URZ ;  /* 0x0000018004047890 */ /* 0x000fe2000fffe0ff */
[--C-:B------:R-:W-:Y:S02]  /*8ec0*/  HADD2.F32 R35, -RZ, R38.reuse.H0_H0 ;  /* 0x20000026ff237230 */ /* 0x100fe40000004100 */
[----:B------:R-:W-:Y:S02]  /*8ed0*/  HADD2.F32 R36, -RZ, R38.H1_H1 ;  /* 0x30000026ff247230 */ /* 0x000fe40000004100 */
[--C-:B------:R-:W-:Y:S02]  /*8ee0*/  HADD2.F32 R37, -RZ, R39.reuse.H0_H0 ;  /* 0x20000027ff257230 */ /* 0x100fe40000004100 */
[----:B------:R-:W-:Y:S02]  /*8ef0*/  HADD2.F32 R38, -RZ, R39.H1_H1 ;  /* 0x30000027ff267230 */ /* 0x000fe40000004100 */
[C---:B-1----:R-:W-:Y:S01]  /*8f00*/  FMUL R0, R24.reuse, R4 ;  /* 0x0000000418007220 */ /* 0x042fe20000400000 */
[----:B--2---:R-:W-:Y:S01]  /*8f10*/  UPRMT UR4, UR5, 0x654, UR4 ;  /* 0x0000065405047896 */ /* 0x004fe20008000004 */
[C---:B----4-:R-:W-:Y:S01]  /*8f20*/  FMUL R2, R24.reuse, R5 ;  /* 0x0000000518027220 */ /* 0x050fe20000400000 */
[C---:B------:R-:W-:Y:S01]  /*8f30*/  FMUL R7, R24.reuse, R7 ;  /* 0x0000000718077220 */ /* 0x040fe20000400000 */
[C---:B------:R-:W-:Y:S01]  /*8f40*/  FFMA R0, R27.reuse, R3, R0 ;  /* 0x000000031b007223 */ /* 0x040fe20000000000 */
[C---:B------:R-:W-:Y:S01]  /*8f50*/  FMUL R3, R24.reuse, R6 ;  /* 0x0000000618037220 */ /* 0x040fe20000400000 */
[C---:B------:R-:W-:Y:S01]  /*8f60*/  FFMA R2, R27.reuse, R20, R2 ;  /* 0x000000141b027223 */ /* 0x040fe20000000002 */
[C---:B------:R-:W-:Y:S01]  /*8f70*/  FMUL R4, R24.reuse, R8 ;  /* 0x0000000818047220 */ /* 0x040fe20000400000 */
[----:B------:R-:W-:Y:S01]  /*8f80*/  FMUL R5, R24, R9 ;  /* 0x0000000918057220 */ /* 0x000fe20000400000 */
[C---:B------:R-:W-:Y:S01]  /*8f90*/  FFMA R3, R27.reuse, R21, R3 ;  /* 0x000000151b037223 */ /* 0x040fe20000000003 */
[----:B------:R-:W-:Y:S01]  /*8fa0*/  SYNCS.ARRIVE.TRANS64.RED.A1T0 RZ, [UR4], RZ ;  /* 0x000000ffffff79a7 */ /* 0x000fe20008100404 */
[----:B------:R-:W-:Y:S01]  /*8fb0*/  F2FP.F16.F32.PACK_AB R68, R2, R0 ;  /* 0x000000000244723e */ /* 0x000fe200000000ff */
[C---:B------:R-:W-:Y:S01]  /*8fc0*/  FFMA R7, R27.reuse, R25, R7 ;  /* 0x000000191b077223 */ /* 0x040fe20000000007 */
[C---:B------:R-:W-:Y:S01]  /*8fd0*/  FFMA R4, R27.reuse, R26, R4 ;  /* 0x0000001a1b047223 */ /* 0x040fe20000000004 */
[C---:B------:R-:W-:Y:S01]  /*8fe0*/  FFMA R5, R27.reuse, R28, R5 ;  /* 0x0000001c1b057223 */ /* 0x040fe20000000005 */
[C---:B------:R-:W-:Y:S01]  /*8ff0*/  FMUL R6, R24.reuse, R10 ;  /* 0x0000000a18067220 */ /* 0x040fe20000400000 */
[C---:B------:R-:W-:Y:S01]  /*9000*/  FMUL R11, R24.reuse, R11 ;  /* 0x0000000b180b7220 */ /* 0x040fe20000400000 */
[C---:B------:R-:W-:Y:S01]  /*9010*/  FMUL R8, R24.reuse, R12 ;  /* 0x0000000c18087220 */ /* 0x040fe20000400000 */
[C---:B------:R-:W-:Y:S01]  /*9020*/  FMUL R9, R24.reuse, R13 ;  /* 0x0000000d18097220 */ /* 0x040fe20000400000 */
[C---:B------:R-:W-:Y:S01]  /*9030*/  FFMA R6, R27.reuse, R29, R6 ;  /* 0x0000001d1b067223 */ /* 0x040fe20000000006 */
        /* <DEDUP_REMOVED lines=10> */
[----:B------:R-:W-:Y:S01]  /*90e0*/  FMUL R19, R24, R19 ;  /* 0x0000001318137220 */ /* 0x000fe20000400000 */
[C---:B------:R-:W-:Y:S01]  /*90f0*/  FFMA R12, R27.reuse, R35, R12 ;  /* 0x000000231b0c7223 */ /* 0x040fe2000000000c */
[C---:B------:R-:W-:Y:S01]  /*9100*/  FFMA R13, R27.reuse, R36, R13 ;  /* 0x000000241b0d7223 */ /* 0x040fe2000000000d */
[C---:B------:R-:W-:Y:S01]  /*9110*/  FFMA R14, R27.reuse, R37, R14 ;  /* 0x000000251b0e7223 */ /* 0x040fe2000000000e */
[----:B------:R-:W-:Y:S01]  /*9120*/  FFMA R19, R27, R38, R19 ;  /* 0x000000261b137223 */ /* 0x000fe20000000013 */
[----:B---3--:R-:W-:Y:S02]  /*9130*/  F2FP.F16.F32.PACK_AB R69, R7, R3 ;  /* 0x000000030745723e */ /* 0x008fe400000000ff */
[----:B------:R-:W-:Y:S02]  /*9140*/  F2FP.F16.F32.PACK_AB R70, R5, R4 ;  /* 0x000000040546723e */ /* 0x000fe400000000ff */
        /* <DEDUP_REMOVED lines=23> */
.L_x_130:
[----:B------:R-:W-:Y:S05]  /*92c0*/  BSYNC.RECONVERGENT B0 ;  /* 0x0000000000007941 */ /* 0x000fea0003800200 */
.L_x_129:
[----:B------:R-:W-:Y:S01]  /*92d0*/  BAR.SYNC.DEFER_BLOCKING 0x1, 0x80 ;  /* 0x0042000000007b1d */ /* 0x000fe20000010000 */
[----:B------:R-:W-:Y:S01]  /*92e0*/  UISETP.NE.AND UP0, UPT, UR53, -0x4, UPT ;  /* 0xfffffffc3500788c */ /* 0x000fe2000bf05270 */
[----:B------:R-:W-:Y:S08]  /*92f0*/  IADD3 R22, PT, PT, R22, 0x1, RZ ;  /* 0x0000000116167810 */ /* 0x000ff00007ffe0ff */
[----:B------:R-:W-:Y:S05]  /*9300*/  BRA.U !UP0, `(.L_x_131) ;  /* 0x0000000108287547 */ /* 0x000fea000b800000 */
[----:B------:R-:W-:Y:S01]  /*9310*/  ISETP.NE.AND P0, PT, R64, RZ, PT ;  /* 0x000000ff4000720c */ /* 0x000fe20003f05270 */
[----:B------:R-:W-:Y:S01]  /*9320*/  IMAD.U32 R0, RZ, RZ, UR50 ;  /* 0x00000032ff007e24 */ /* 0x000fe2000f8e00ff */
[----:B------:R-:W-:Y:S02]  /*9330*/  UIADD3 UR4, UPT, UPT, UR50, 0x1, URZ ;  /* 0x0000000132047890 */ /* 0x000fe4000fffe0ff */
[----:B------:R-:W-:Y:S02]  /*9340*/  ISETP.NE.U32.OR P0, PT, R63, 0x1, !P0 ;  /* 0x000000013f00780c */ /* 0x000fe40004705470 */
[----:B------:R-:W-:Y:S04]  /*9350*/  UISETP.NE.AND UP0, UPT, UR4, 0x4, UPT ;  /* 0x000000040400788c */ /* 0x000fe8000bf05270 */
[----:B------:R-:W-:Y:S07]  /*9360*/  USEL UR50, UR4, URZ, UP0 ;  /* 0x000000ff04327287 */ /* 0x000fee0008000000 */
[----:B------:R-:W-:Y:S05]  /*9370*/  @P0 LEA R0, R0, UR48, 0x3 ;  /* 0x0000003000000c11 */ /* 0x000fea000f8e18ff */
[----:B------:R-:W-:Y:S05]  /*9380*/  @P0 VIADD R0, R0, 0x130 ;  /* 0x0000013000000836 */ /* 0x000fea0000000000 */
[----:B------:R-:W-:Y:S04]  /*9390*/  @P0 PRMT R0, R72, 0x654, R0 ;  /* 0x0000065448000816 */ /* 0x000fe80000000000 */
[----:B------:R2:W-:Y:S03]  /*93a0*/  @P0 SYNCS.ARRIVE.TRANS64.RED.A1T0 RZ, [R0+URZ], RZ ;  /* 0x000000ff00ff09a7 */ /* 0x0005e600081004ff */
.L_x_131:
[----:B------:R-:W-:Y:S01]  /*93b0*/  R2UR UR5, R48 ;  /* 0x00000000300572ca */ /* 0x000fe200000e0000 */
[----:B------:R-:W-:Y:S01]  /*93c0*/  UIADD3 UR53, UPT, UPT, UR53, 0x4, URZ ;  /* 0x0000000435357890 */ /* 0x000fe2000fffe0ff */
[----:B------:R-:W-:Y:S01]  /*93d0*/  R2UR UR4, R49 ;  /* 0x00000000310472ca */ /* 0x000fe200000e0000 */
[----:B------:R-:W-:Y:S01]  /*93e0*/  UMOV UR49, UR62 ;  /* 0x0000003e00317c82 */ /* 0x000fe20008000000 */
[----:B------:R-:W-:Y:S02]  /*93f0*/  LOP3.LUT P0, RZ, R46, 0x1, RZ, 0xc0, !PT ;  /* 0x000000012eff7812 */ /* 0x000fe4000780c0ff */
[----:B------:R-:W-:Y:S02]  /*9400*/  ISETP.NE.AND P1, PT, R22, 0x2, PT ;  /* 0x000000021600780c */ /* 0x000fe40003f25270 */
[----:B------:R-:W-:Y:S02]  /*9410*/  LOP3.LUT R50, R50, 0x1, RZ, 0x3c, !PT ;  /* 0x0000000132327812 */ /* 0x000fe400078e3cff */
[----:B--2---:R-:W-:Y:S02]  /*9420*/  SEL R0, RZ, 0x1, P1 ;  /* 0x00000001ff007807 */ /* 0x004fe40000800000 */
[----:B------:R-:W-:Y:S01]  /*9430*/  SEL R22, R22, RZ, P1 ;  /* 0x000000ff16167207 */ /* 0x000fe20000800000 */
[----:B------:R-:W-:Y:S01]  /*9440*/  UIADD3 UR20, UPT, UPT, UR36, UR5, URZ ;  /* 0x0000000524147290 */ /* 0x000fe2000fffe0ff */
[----:B------:R-:W-:Y:S01]  /*9450*/  LOP3.LUT R51, R51, R0, RZ, 0x3c, !PT ;  /* 0x0000000033337212 */ /* 0x000fe200078e3cff */
[----:B------:R-:W-:Y:S02]  /*9460*/  UIADD3 UR24, UPT, UPT, UR37, UR4, URZ ;  /* 0x0000000425187290 */ /* 0x000fe4000fffe0ff */
[----:B------:R-:W-:Y:S10]  /*9470*/  @P0 BRA `(.L_x_132) ;  /* 0xffffffc800f80947 */ /* 0x000ff4000383ffff */
[----:B------:R-:W-:-:S13]  /*9480*/  R2UR UR4, R59 ;  /* 0x000000003b0472ca */ /* 0x000fda00000e0000 */
[----:B------:R-:W-:-:S09]  /*9490*/  UISETP.NE.AND UP0, UPT, UR4, URZ, UPT ;  /* 0x000000ff0400728c */ /* 0x000fd2000bf05270 */
[----:B------:R-:W-:Y:S05]  /*94a0*/  BRA.U !UP0, `(.L_x_133) ;  /* 0x0000000108487547 */ /* 0x000fea000b800000 */
[----:B------:R-:W2:Y:S02]  /*94b0*/  LDCU.64 UR4, c[0x0][0x890] ;  /* 0x00011200ff0477ac */ /* 0x000ea40008000a00 */
[----:B--2---:R-:W-:-:S04]  /*94c0*/  UISETP.NE.U32.AND UP0, UPT, UR4, URZ, UPT ;  /* 0x000000ff0400728c */ /* 0x004fc8000bf05070 */
[----:B------:R-:W-:-:S09]  /*94d0*/  UISETP.NE.AND.EX UP0, UPT, UR5, URZ, UPT, UP0 ;  /* 0x000000ff0500728c */ /* 0x000fd2000bf05300 */
[----:B------:R-:W-:Y:S05]  /*94e0*/  BRA.U UP0, `(.L_x_134) ;  /* 0x00000001000c7547 */ /* 0x000fea000b800000 */
[----:B------:R-:W-:-:S13]  /*94f0*/  FSETP.NEU.AND P0, PT, R27, RZ, PT ;  /* 0x000000ff1b00720b */ /* 0x000fda0003f0d000 */
[----:B------:R-:W-:Y:S05]  /*9500*/  @!P0 EXIT ;  /* 0x000000000000894d */ /* 0x000fea0003800000 */
[----:B------:R-:W-:Y:S05]  /*9510*/  BRA `(.L_x_133) ;  /* 0x00000000002c7947 */ /* 0x000fea0003800000 */
.L_x_134:
[----:B------:R-:W-:Y:S01]  /*9520*/  ISETP.NE.AND P0, PT, R62, RZ, PT ;  /* 0x000000ff3e00720c */ /* 0x000fe20003f05270 */
[----:B------:R-:W-:-:S12]  /*9530*/  BSSY.RECONVERGENT B0, `(.L_x_133) ;  /* 0x0000009000007945 */ /* 0x000fd80003800200 */
[----:B------:R-:W-:Y:S05]  /*9540*/  @P0 BRA `(.L_x_135) ;  /* 0x0000000000140947 */ /* 0x000fea0003800000 */
[----:B------:R-:W2:Y:S02]  /*9550*/  LDCU.64 UR4, c[0x0][0x888] ;  /* 0x00011100ff0477ac */ /* 0x000ea40008000a00 */
[----:B--2---:R-:W-:-:S04]  /*9560*/  ISETP.NE.U32.AND P0, PT, RZ, UR4, PT ;  /* 0x00000004ff007c0c */ /* 0x004fc8000bf05070 */
[----:B------:R-:W-:-:S13]  /*9570*/  ISETP.NE.AND.EX P0, PT, RZ, UR5, PT, P0 ;  /* 0x00000005ff007c0c */ /* 0x000fda000bf05300 */
[----:B------:R-:W-:Y:S05]  /*9580*/  @!P0 EXIT ;  /* 0x000000000000894d */ /* 0x000fea0003800000 */
[----:B------:R-:W-:Y:S05]  /*9590*/  BRA `(.L_x_136) ;  /* 0x0000000000087947 */ /* 0x000fea0003800000 */
.L_x_135:
[----:B------:R-:W-:-:S13]  /*95a0*/  FSETP.NEU.AND P0, PT, R27, RZ, PT ;  /* 0x000000ff1b00720b */ /* 0x000fda0003f0d000 */
[----:B------:R-:W-:Y:S05]  /*95b0*/  @!P0 EXIT ;  /* 0x000000000000894d */ /* 0x000fea0003800000 */
.L_x_136:
[----:B------:R-:W-:Y:S05]  /*95c0*/  BSYNC.RECONVERGENT B0 ;  /* 0x0000000000007941 */ /* 0x000fea0003800200 */
.L_x_133:
[----:B------:R-:W2:Y:S01]  /*95d0*/  S2UR UR5, SR_CgaCtaId ;  /* 0x00000000000579c3 */ /* 0x000ea20000008800 */
[----:B------:R-:W-:Y:S01]  /*95e0*/  ULEA UR4, UR50, UR48, 0x3 ;  /* 0x0000003032047291 */ /* 0x000fe2000f8e18ff */
[----:B------:R-:W-:-:S04]  /*95f0*/  DEPBAR.LE SB0, 0x0 ;  /* 0x000080000000791a */ /* 0x000fc80000000000 */
[----:B------:R-:W-:-:S04]  /*9600*/  UIADD3 UR4, UPT, UPT, UR4, 0x130, URZ ;  /* 0x0000013004047890 */ /* 0x000fc8000fffe0ff */
[----:B--2---:R-:W-:-:S09]  /*9610*/  UPRMT UR4, UR5, 0x654, UR4 ;  /* 0x0000065405047896 */ /* 0x004fd20008000004 */
[----:B------:R-:W-:Y:S01]  /*9620*/  SYNCS.ARRIVE.TRANS64.RED.A1T0 RZ, [UR4], RZ ;  /* 0x000000ffffff79a7 */ /* 0x000fe20008100404 */
[----:B------:R-:W-:Y:S05]  /*9630*/  EXIT ;  /* 0x000000000000794d */ /* 0x000fea0003800000 */
.L_x_20:
[----:B------:R-:W-:Y:S07]  /*9640*/  MOV R0, UR41 ;  /* 0x0000002900007c02 */ /* 0x000fee0008000f00 */
.L_x_137:
[----:B-1----:R1:W3:Y:S02]  /*9650*/  SYNCS.PHASECHK.TRANS64.TRYWAIT P0, [R0+URZ+0x88], R4 ;  /* 0x00008804000075a7 */ /* 0x0022e400080011ff */
[----:B---3--:R-:W-:Y:S05]  /*9660*/  @!P0 NANOSLEEP.SYNCS 0x989680 ;  /* 0x009896800000895d */ /* 0x008fea0003900000 */
[----:B------:R-:W3:Y:S02]  /*9670*/  @!P0 SYNCS.PHASECHK.TRANS64 P0, [R0+URZ+0x88], R4 ;  /* 0x00008804000085a7 */ /* 0x000ee400080010ff */
[----:B---3--:R-:W-:Y:S05]  /*9680*/  @!P0 BRA `(.L_x_137) ;  /* 0xfffffffc00f08947 */ /* 0x008fea000383ffff */
[----:B------:R-:W-:Y:S05]  /*9690*/  BRA `(.L_x_19) ;  /* 0xffffff8400807947 */ /* 0x000fea000383ffff */
.L_x_26:
[----:B-1----:R-:W-:Y:S07]  /*96a0*/  MOV R0, UR33 ;  /* 0x0000002100007c02 */ /* 0x002fee0008000f00 */
.L_x_138:
[----:B-1----:R1:W2:Y:S02]  /*96b0*/  SYNCS.PHASECHK.TRANS64.TRYWAIT P0, [R0+URZ+0x88], R4 ;  /* 0x00008804000075a7 */ /* 0x0022a400080011ff */
[----:B--2---:R-:W-:Y:S05]  /*96c0*/  @!P0 NANOSLEEP.SYNCS 0x989680 ;  /* 0x009896800000895d */ /* 0x004fea0003900000 */
[----:B------:R-:W2:Y:S02]  /*96d0*/  @!P0 SYNCS.PHASECHK.TRANS64 P0, [R0+URZ+0x88], R4 ;  /* 0x00008804000085a7 */ /* 0x000ea400080010ff */
[----:B--2---:R-:W-:Y:S05]  /*96e0*/  @!P0 BRA `(.L_x_138) ;  /* 0xfffffffc00f08947 */ /* 0x004fea000383ffff */
[----:B------:R-:W-:Y:S05]  /*96f0*/  BRA `(.L_x_25) ;  /* 0xffffff8800bc7947 */ /* 0x000fea000383ffff */
.L_x_30:
[----:B-1----:R-:W-:-:S07]  /*9700*/  MOV R0, UR31 ;  /* 0x0000001f00007c02 */ /* 0x002fce0008000f00 */
.L_x_139:
[----:B-1----:R1:W2:Y:S02]  /*9710*/  SYNCS.PHASECHK.TRANS64.TRYWAIT P0, [R0+URZ+0x160], R3 ;  /* 0x00016003000075a7 */ /* 0x0022a400080011ff */
[----:B--2---:R-:W-:Y:S05]  /*9720*/  @!P0 NANOSLEEP.SYNCS 0x989680 ;  /* 0x009896800000895d */ /* 0x004fea0003900000 */
[----:B------:R-:W2:Y:S02]  /*9730*/  @!P0 SYNCS.PHASECHK.TRANS64 P0, [R0+URZ+0x160], R3 ;  /* 0x00016003000085a7 */ /* 0x000ea400080010ff */
[----:B--2---:R-:W-:Y:S05]  /*9740*/  @!P0 BRA `(.L_x_139) ;  /* 0xfffffffc00f08947 */ /* 0x004fea000383ffff */
[----:B------:R-:W-:Y:S05]  /*9750*/  BRA `(.L_x_140) ;  /* 0xffffff8c00947947 */ /* 0x000fea000383ffff */
.L_x_34:
[----:B------:R-:W-:-:S07]  /*9760*/  MOV R0, UR4 ;  /* 0x0000000400007c02 */ /* 0x000fce0008000f00 */
.L_x_141:
[----:B-1----:R1:W2:Y:S02]  /*9770*/  SYNCS.PHASECHK.TRANS64.TRYWAIT P0, [R0+URZ], R2 ;  /* 0x00000002000075a7 */ /* 0x0022a400080011ff */
[----:B--2---:R-:W-:Y:S05]  /*9780*/  @!P0 NANOSLEEP.SYNCS 0x989680 ;  /* 0x009896800000895d */ /* 0x004fea0003900000 */
[----:B------:R-:W2:Y:S02]  /*9790*/  @!P0 SYNCS.PHASECHK.TRANS64 P0, [R0+URZ], R2 ;  /* 0x00000002000085a7 */ /* 0x000ea400080010ff */
[----:B--2---:R-:W-:Y:S05]  /*97a0*/  @!P0 BRA `(.L_x_141) ;  /* 0xfffffffc00f08947 */ /* 0x004fea000383ffff */
[----:B------:R-:W-:Y:S05]  /*97b0*/  BRA `(.L_x_142) ;  /* 0xffffff9400287947 */ /* 0x000fea000383ffff */
.L_x_35:
[----:B------:R-:W-:-:S07]  /*97c0*/  MOV R0, UR5 ;  /* 0x0000000500007c02 */ /* 0x000fce0008000f00 */
.L_x_143:
[----:B-1----:R1:W2:Y:S02]  /*97d0*/  SYNCS.PHASECHK.TRANS64.TRYWAIT P0, [R0+URZ], R2 ;  /* 0x00000002000075a7 */ /* 0x0022a400080011ff */
[----:B--2---:R-:W-:Y:S05]  /*97e0*/  @!P0 NANOSLEEP.SYNCS 0x989680 ;  /* 0x009896800000895d */ /* 0x004fea0003900000 */
[----:B------:R-:W2:Y:S02]  /*97f0*/  @!P0 SYNCS.PHASECHK.TRANS64 P0, [R0+URZ], R2 ;  /* 0x00000002000085a7 */ /* 0x000ea400080010ff */
[----:B--2---:R-:W-:Y:S05]  /*9800*/  @!P0 BRA `(.L_x_143) ;  /* 0xfffffffc00f08947 */ /* 0x004fea000383ffff */
[----:B------:R-:W-:Y:S05]  /*9810*/  BRA `(.L_x_144) ;  /* 0xffffff9400387947 */ /* 0x000fea000383ffff */
.L_x_36:
[----:B------:R-:W-:-:S07]  /*9820*/  MOV R0, UR5 ;  /* 0x0000000500007c02 */ /* 0x000fce0008000f00 */
.L_x_145:
[----:B-1----:R1:W2:Y:S02]  /*9830*/  SYNCS.PHASECHK.TRANS64.TRYWAIT P0, [R0+URZ], R2 ;  /* 0x00000002000075a7 */ /* 0x0022a400080011ff */
[----:B--2---:R-:W-:Y:S05]  /*9840*/  @!P0 NANOSLEEP.SYNCS 0x989680 ;  /* 0x009896800000895d */ /* 0x004fea0003900000 */
[----:B------:R-:W2:Y:S02]  /*9850*/  @!P0 SYNCS.PHASECHK.TRANS64 P0, [R0+URZ], R2 ;  /* 0x00000002000085a7 */ /* 0x000ea400080010ff */
[----:B--2---:R-:W-:Y:S05]  /*9860*/  @!P0 BRA `(.L_x_145) ;  /* 0xfffffffc00f08947 */ /* 0x004fea000383ffff */
[----:B------:R-:W-:Y:S05]  /*9870*/  BRA `(.L_x_146) ;  /* 0xffffff9400487947 */ /* 0x000fea000383ffff */
.L_x_37:
[----:B------:R-:W-:-:S07]  /*9880*/  MOV R0, UR5 ;  /* 0x0000000500007c02 */ /* 0x000fce0008000f00 */
.L_x_147:
[----:B-1----:R1:W2:Y:S02]  /*9890*/  SYNCS.PHASECHK.TRANS64.TRYWAIT P0, [R0+URZ], R2 ;  /* 0x00000002000075a7 */ /* 0x0022a400080011ff */
[----:B--2---:R-:W-:Y:S05]  /*98a0*/  @!P0 NANOSLEEP.SYNCS 0x989680 ;  /* 0x009896800000895d */ /* 0x004fea0003900000 */
[----:B------:R-:W2:Y:S02]  /*98b0*/  @!P0 SYNCS.PHASECHK.TRANS64 P0, [R0+URZ], R2 ;  /* 0x00000002000085a7 */ /* 0x000ea400080010ff */
[----:B--2---:R-:W-:Y:S05]  /*98c0*/  @!P0 BRA `(.L_x_147) ;  /* 0xfffffffc00f08947 */ /* 0x004fea000383ffff */
[----:B------:R-:W-:Y:S05]  /*98d0*/  BRA `(.L_x_148) ;  /* 0xffffff9400587947 */ /* 0x000fea000383ffff */
.L_x_38:
[----:B------:R-:W-:-:S07]  /*98e0*/  MOV R0, UR5 ;  /* 0x0000000500007c02 */ /* 0x000fce0008000f00 */
.L_x_149:
[----:B-1----:R1:W2:Y:S02]  /*98f0*/  SYNCS.PHASECHK.TRANS64.TRYWAIT P0, [R0+URZ], R2 ;  /* 0x00000002000075a7 */ /* 0x0022a400080011ff */
[----:B--2---:R-:W-:Y:S05]  /*9900*/  @!P0 NANOSLEEP.SYNCS 0x989680 ;  /* 0x009896800000895d */ /* 0x004fea0003900000 */
[----:B------:R-:W2:Y:S02]  /*9910*/  @!P0 SYNCS.PHASECHK.TRANS64 P0, [R0+URZ], R2 ;  /* 0x00000002000085a7 */ /* 0x000ea400080010ff */
[----:B--2---:R-:W-:Y:S05]  /*9920*/  @!P0 BRA `(.L_x_149) ;  /* 0xfffffffc00f08947 */ /* 0x004fea000383ffff */
[----:B------:R-:W-:Y:S05]  /*9930*/  BRA `(.L_x_150) ;  /* 0xffffff9400687947 */ /* 0x000fea000383ffff */
.L_x_39:
[----:B------:R-:W-:-:S07]  /*9940*/  MOV R0, UR5 ;  /* 0x0000000500007c02 */ /* 0x000fce0008000f00 */
.L_x_151:
[----:B-1----:R1:W2:Y:S02]  /*9950*/  SYNCS.PHASECHK.TRANS64.TRYWAIT P0, [R0+URZ], R2 ;  /* 0x00000002000075a7 */ /* 0x0022a400080011ff */
[----:B--2---:R-:W-:Y:S05]  /*9960*/  @!P0 NANOSLEEP.SYNCS 0x989680 ;  /* 0x009896800000895d */ /* 0x004fea0003900000 */
[----:B------:R-:W2:Y:S02]  /*9970*/  @!P0 SYNCS.PHASECHK.TRANS64 P0, [R0+URZ], R2 ;  /* 0x00000002000085a7 */ /* 0x000ea400080010ff */
[----:B--2---:R-:W-:Y:S05]  /*9980*/  @!P0 BRA `(.L_x_151) ;  /* 0xfffffffc00f08947 */ /* 0x004fea000383ffff */
[----:B------:R-:W-:Y:S05]  /*9990*/  BRA `(.L_x_152) ;  /* 0xffffff9400787947 */ /* 0x000fea000383ffff */
.L_x_40:
[----:B------:R-:W-:-:S07]  /*99a0*/  MOV R0, UR5 ;  /* 0x0000000500007c02 */ /* 0x000fce0008000f00 */
.L_x_153:
[----:B-1----:R1:W2:Y:S02]  /*99b0*/  SYNCS.PHASECHK.TRANS64.TRYWAIT P0, [R0+URZ], R2 ;  /* 0x00000002000075a7 */ /* 0x0022a400080011ff */
[----:B--2---:R-:W-:Y:S05]  /*99c0*/  @!P0 NANOSLEEP.SYNCS 0x989680 ;  /* 0x009896800000895d */ /* 0x004fea0003900000 */
[----:B------:R-:W2:Y:S02]  /*99d0*/  @!P0 SYNCS.PHASECHK.TRANS64 P0, [R0+URZ], R2 ;  /* 0x00000002000085a7 */ /* 0x000ea400080010ff */
[----:B--2---:R-:W-:Y:S05]  /*99e0*/  @!P0 BRA `(.L_x_153) ;  /* 0xfffffffc00f08947 */ /* 0x004fea000383ffff */
[----:B------:R-:W-:Y:S05]  /*99f0*/  BRA `(.L_x_154) ;  /* 0xffffff9400887947 */ /* 0x000fea000383ffff */
.L_x_41:
[----:B------:R-:W-:-:S07]  /*9a00*/  MOV R0, UR5 ;  /* 0x0000000500007c02 */ /* 0x000fce0008000f00 */
.L_x_155:
[----:B-1----:R1:W2:Y:S02]  /*9a10*/  SYNCS.PHASECHK.TRANS64.TRYWAIT P0, [R0+URZ], R2 ;  /* 0x00000002000075a7 */ /* 0x0022a400080011ff */
[----:B--2---:R-:W-:Y:S05]  /*9a20*/  @!P0 NANOSLEEP.SYNCS 0x989680 ;  /* 0x009896800000895d */ /* 0x004fea0003900000 */
[----:B------:R-:W2:Y:S02]  /*9a30*/  @!P0 SYNCS.PHASECHK.TRANS64 P0, [R0+URZ], R2 ;  /* 0x00000002000085a7 */ /* 0x000ea400080010ff */
[----:B--2---:R-:W-:Y:S05]  /*9a40*/  @!P0 BRA `(.L_x_155) ;  /* 0xfffffffc00f08947 */ /* 0x004fea000383ffff */
[----:B------:R-:W-:Y:S05]  /*9a50*/  BRA `(.L_x_156) ;  /* 0xffffff9400987947 */ /* 0x000fea000383ffff */
.L_x_42:
[----:B------:R-:W-:-:S07]  /*9a60*/  MOV R0, UR5 ;  /* 0x0000000500007c02 */ /* 0x000fce0008000f00 */
.L_x_157:
[----:B-1----:R1:W2:Y:S02]  /*9a70*/  SYNCS.PHASECHK.TRANS64.TRYWAIT P0, [R0+URZ], R2 ;  /* 0x00000002000075a7 */ /* 0x0022a400080011ff */
[----:B--2---:R-:W-:Y:S05]  /*9a80*/  @!P0 NANOSLEEP.SYNCS 0x989680 ;  /* 0x009896800000895d */ /* 0x004fea0003900000 */
[----:B------:R-:W2:Y:S02]  /*9a90*/  @!P0 SYNCS.PHASECHK.TRANS64 P0, [R0+URZ], R2 ;  /* 0x00000002000085a7 */ /* 0x000ea400080010ff */
[----:B--2---:R-:W-:Y:S05]  /*9aa0*/  @!P0 BRA `(.L_x_157) ;  /* 0xfffffffc00f08947 */ /* 0x004fea000383ffff */
[----:B------:R-:W-:Y:S05]  /*9ab0*/  BRA `(.L_x_158) ;  /* 0xffffff9400a87947 */ /* 0x000fea000383ffff */
.L_x_43:
[----:B------:R-:W-:-:S07]  /*9ac0*/  MOV R0, UR5 ;  /* 0x0000000500007c02 */ /* 0x000fce0008000f00 */
.L_x_159:
[----:B-1----:R1:W2:Y:S02]  /*9ad0*/  SYNCS.PHASECHK.TRANS64.TRYWAIT P0, [R0+URZ], R2 ;  /* 0x00000002000075a7 */ /* 0x0022a400080011ff */
[----:B--2---:R-:W-:Y:S05]  /*9ae0*/  @!P0 NANOSLEEP.SYNCS 0x989680 ;  /* 0x009896800000895d */ /* 0x004fea0003900000 */
[----:B------:R-:W2:Y:S02]  /*9af0*/  @!P0 SYNCS.PHASECHK.TRANS64 P0, [R0+URZ], R2 ;  /* 0x00000002000085a7 */ /* 0x000ea400080010ff */
[----:B--2---:R-:W-:Y:S05]  /*9b00*/  @!P0 BRA `(.L_x_159) ;  /* 0xfffffffc00f08947 */ /* 0x004fea000383ffff */
[----:B------:R-:W-:Y:S05]  /*9b10*/  BRA `(.L_x_160) ;  /* 0xffffff9400b87947 */ /* 0x000fea000383ffff */
.L_x_44:
[----:B------:R-:W-:-:S07]  /*9b20*/  MOV R0, UR5 ;  /* 0x0000000500007c02 */ /* 0x000fce0008000f00 */
.L_x_161:
[----:B-1----:R1:W2:Y:S02]  /*9b30*/  SYNCS.PHASECHK.TRANS64.TRYWAIT P0, [R0+URZ], R2 ;  /* 0x00000002000075a7 */ /* 0x0022a400080011ff */
[----:B--2---:R-:W-:Y:S05]  /*9b40*/  @!P0 NANOSLEEP.SYNCS 0x989680 ;  /* 0x009896800000895d */ /* 0x004fea0003900000 */
[----:B------:R-:W2:Y:S02]  /*9b50*/  @!P0 SYNCS.PHASECHK.TRANS64 P0, [R0+URZ], R2 ;  /* 0x00000002000085a7 */ /* 0x000ea400080010ff */
[----:B--2---:R-:W-:Y:S05]  /*9b60*/  @!P0 BRA `(.L_x_161) ;  /* 0xfffffffc00f08947 */ /* 0x004fea000383ffff */
[----:B------:R-:W-:Y:S05]  /*9b70*/  BRA `(.L_x_162) ;  /* 0xffffff9400c87947 */ /* 0x000fea000383ffff */
.L_x_45:
[----:B------:R-:W-:-:S07]  /*9b80*/  MOV R0, UR5 ;  /* 0x0000000500007c02 */ /* 0x000fce0008000f00 */
.L_x_163:
[----:B-1----:R1:W2:Y:S02]  /*9b90*/  SYNCS.PHASECHK.TRANS64.TRYWAIT P0, [R0+URZ], R2 ;  /* 0x00000002000075a7 */ /* 0x0022a400080011ff */
[----:B--2---:R-:W-:Y:S05]  /*9ba0*/  @!P0 NANOSLEEP.SYNCS 0x989680 ;  /* 0x009896800000895d */ /* 0x004fea0003900000 */
[----:B------:R-:W2:Y:S02]  /*9bb0*/  @!P0 SYNCS.PHASECHK.TRANS64 P0, [R0+URZ], R2 ;  /* 0x00000002000085a7 */ /* 0x000ea400080010ff */
[----:B--2---:R-:W-:Y:S05]  /*9bc0*/  @!P0 BRA `(.L_x_163) ;  /* 0xfffffffc00f08947 */ /* 0x004fea000383ffff */
[----:B------:R-:W-:Y:S05]  /*9bd0*/  BRA `(.L_x_164) ;  /* 0xffffff9400d87947 */ /* 0x000fea000383ffff */
.L_x_46:
[----:B------:R-:W-:-:S07]  /*9be0*/  MOV R0, UR5 ;  /* 0x0000000500007c02 */ /* 0x000fce0008000f00 */
.L_x_165:
[----:B-1----:R1:W2:Y:S02]  /*9bf0*/  SYNCS.PHASECHK.TRANS64.TRYWAIT P0, [R0+URZ], R2 ;  /* 0x00000002000075a7 */ /* 0x0022a400080011ff */
[----:B--2---:R-:W-:Y:S05]  /*9c00*/  @!P0 NANOSLEEP.SYNCS 0x989680 ;  /* 0x009896800000895d */ /* 0x004fea0003900000 */
[----:B------:R-:W2:Y:S02]  /*9c10*/  @!P0 SYNCS.PHASECHK.TRANS64 P0, [R0+URZ], R2 ;  /* 0x00000002000085a7 */ /* 0x000ea400080010ff */
[----:B--2---:R-:W-:Y:S05]  /*9c20*/  @!P0 BRA `(.L_x_165) ;  /* 0xfffffffc00f08947 */ /* 0x004fea000383ffff */
[----:B------:R-:W-:Y:S05]  /*9c30*/  BRA `(.L_x_166) ;  /* 0xffffff9400e87947 */ /* 0x000fea000383ffff */
.L_x_47:
[----:B------:R-:W-:-:S07]  /*9c40*/  MOV R0, UR5 ;  /* 0x0000000500007c02 */ /* 0x000fce0008000f00 */
.L_x_167:
[----:B-1----:R1:W2:Y:S02]  /*9c50*/  SYNCS.PHASECHK.TRANS64.TRYWAIT P0, [R0+URZ], R2 ;  /* 0x00000002000075a7 */ /* 0x0022a400080011ff */
[----:B--2---:R-:W-:Y:S05]  /*9c60*/  @!P0 NANOSLEEP.SYNCS 0x989680 ;  /* 0x009896800000895d */ /* 0x004fea0003900000 */
[----:B------:R-:W2:Y:S02]  /*9c70*/  @!P0 SYNCS.PHASECHK.TRANS64 P0, [R0+URZ], R2 ;  /* 0x00000002000085a7 */ /* 0x000ea400080010ff */
[----:B--2---:R-:W-:Y:S05]  /*9c80*/  @!P0 BRA `(.L_x_167) ;  /* 0xfffffffc00f08947 */ /* 0x004fea000383ffff */
[----:B------:R-:W-:Y:S05]  /*9c90*/  BRA `(.L_x_168) ;  /* 0xffffff9400f87947 */ /* 0x000fea000383ffff */
.L_x_48:
[----:B------:R-:W-:-:S07]  /*9ca0*/  MOV R0, UR5 ;  /* 0x0000000500007c02 */ /* 0x000fce0008000f00 */
.L_x_169:
[----:B-1----:R1:W2:Y:S02]  /*9cb0*/  SYNCS.PHASECHK.TRANS64.TRYWAIT P0, [R0+URZ], R2 ;  /* 0x00000002000075a7 */ /* 0x0022a400080011ff */
[----:B--2---:R-:W-:Y:S05]  /*9cc0*/  @!P0 NANOSLEEP.SYNCS 0x989680 ;  /* 0x009896800000895d */ /* 0x004fea0003900000 */
[----:B------:R-:W2:Y:S02]  /*9cd0*/  @!P0 SYNCS.PHASECHK.TRANS64 P0, [R0+URZ], R2 ;  /* 0x00000002000085a7 */ /* 0x000ea400080010ff */
[----:B--2---:R-:W-:Y:S05]  /*9ce0*/  @!P0 BRA `(.L_x_169) ;  /* 0xfffffffc00f08947 */ /* 0x004fea000383ffff */
[----:B------:R-:W-:Y:S05]  /*9cf0*/  BRA `(.L_x_170) ;  /* 0xffffff9800087947 */ /* 0x000fea000383ffff */
.L_x_49:
[----:B------:R-:W-:-:S07]  /*9d00*/  MOV R0, UR5 ;  /* 0x0000000500007c02 */ /* 0x000fce0008000f00 */
.L_x_171:
[----:B-1----:R1:W2:Y:S02]  /*9d10*/  SYNCS.PHASECHK.TRANS64.TRYWAIT P0, [R0+URZ], R2 ;  /* 0x00000002000075a7 */ /* 0x0022a400080011ff */
[----:B--2---:R-:W-:Y:S05]  /*9d20*/  @!P0 NANOSLEEP.SYNCS 0x989680 ;  /* 0x009896800000895d */ /* 0x004fea0003900000 */
[----:B------:R-:W2:Y:S02]  /*9d30*/  @!P0 SYNCS.PHASECHK.TRANS64 P0, [R0+URZ], R2 ;  /* 0x00000002000085a7 */ /* 0x000ea400080010ff */
[----:B--2---:R-:W-:Y:S05]  /*9d40*/  @!P0 BRA `(.L_x_171) ;  /* 0xfffffffc00f08947 */ /* 0x004fea000383ffff */
[----:B------:R-:W-:Y:S05]  /*9d50*/  BRA `(.L_x_172) ;  /* 0xffffff9800187947 */ /* 0x000fea000383ffff */
.L_x_52:
[----:B------:R-:W-:-:S07]  /*9d60*/  MOV R4, UR4 ;  /* 0x0000000400047c02 */ /* 0x000fce0008000f00 */
.L_x_173:
[----:B--2---:R2:W3:Y:S02]  /*9d70*/  SYNCS.PHASECHK.TRANS64.TRYWAIT P1, [R4+URZ+0x168], R6 ;  /* 0x00016806040075a7 */ /* 0x0044e400080211ff */
[----:B---3--:R-:W-:Y:S05]  /*9d80*/  @!P1 NANOSLEEP.SYNCS 0x989680 ;  /* 0x009896800000995d */ /* 0x008fea0003900000 */
[----:B------:R-:W3:Y:S02]  /*9d90*/  @!P1 SYNCS.PHASECHK.TRANS64 P1, [R4+URZ+0x168], R6 ;  /* 0x00016806040095a7 */ /* 0x000ee400080210ff */
[----:B---3--:R-:W-:Y:S05]  /*9da0*/  @!P1 BRA `(.L_x_173) ;  /* 0xfffffffc00f09947 */ /* 0x008fea000383ffff */
[----:B------:R-:W-:Y:S05]  /*9db0*/  BRA `(.L_x_174) ;  /* 0xffffff9800887947 */ /* 0x000fea000383ffff */
.L_x_53:
[----:B--2---:R-:W-:-:S07]  /*9dc0*/  MOV R4, UR4 ;  /* 0x0000000400047c02 */ /* 0x004fce0008000f00 */
.L_x_175:
[----:B--2---:R2:W3:Y:S02]  /*9dd0*/  SYNCS.PHASECHK.TRANS64.TRYWAIT P1, [R4+URZ+0x160], R5 ;  /* 0x00016005040075a7 */ /* 0x0044e400080211ff */
[----:B---3--:R-:W-:Y:S05]  /*9de0*/  @!P1 NANOSLEEP.SYNCS 0x989680 ;  /* 0x009896800000995d */ /* 0x008fea0003900000 */
[----:B------:R-:W3:Y:S02]  /*9df0*/  @!P1 SYNCS.PHASECHK.TRANS64 P1, [R4+URZ+0x160], R5 ;  /* 0x00016005040095a7 */ /* 0x000ee400080210ff */
[----:B---3--:R-:W-:Y:S05]  /*9e00*/  @!P1 BRA `(.L_x_175) ;  /* 0xfffffffc00f09947 */ /* 0x008fea000383ffff */
[----:B------:R-:W-:Y:S05]  /*9e10*/  BRA `(.L_x_176) ;  /* 0xffffff9800907947 */ /* 0x000fea000383ffff */
.L_x_61:
[----:B------:R-:W-:-:S07]  /*9e20*/  MOV R0, UR19 ;  /* 0x0000001300007c02 */ /* 0x000fce0008000f00 */
.L_x_177:
[----:B-1----:R1:W2:Y:S02]  /*9e30*/  SYNCS.PHASECHK.TRANS64.TRYWAIT P0, [R0+URZ+0x160], R2 ;  /* 0x00016002000075a7 */ /* 0x0022a400080011ff */
[----:B--2---:R-:W-:Y:S05]  /*9e40*/  @!P0 NANOSLEEP.SYNCS 0x989680 ;  /* 0x009896800000895d */ /* 0x004fea0003900000 */
[----:B------:R-:W2:Y:S02]  /*9e50*/  @!P0 SYNCS.PHASECHK.TRANS64 P0, [R0+URZ+0x160], R2 ;  /* 0x00016002000085a7 */ /* 0x000ea400080010ff */
[----:B--2---:R-:W-:Y:S05]  /*9e60*/  @!P0 BRA `(.L_x_177) ;  /* 0xfffffffc00f08947 */ /* 0x004fea000383ffff */
[----:B------:R-:W-:Y:S05]  /*9e70*/  BRA `(.L_x_178) ;  /* 0xffffffa000047947 */ /* 0x000fea000383ffff */
.L_x_62:
[----:B------:R-:W-:-:S07]  /*9e80*/  MOV R0, UR23 ;  /* 0x0000001700007c02 */ /* 0x000fce0008000f00 */
.L_x_179:
[----:B-1----:R1:W2:Y:S02]  /*9e90*/  SYNCS.PHASECHK.TRANS64.TRYWAIT P0, [R0+URZ+0x180], R2 ;  /* 0x00018002000075a7 */ /* 0x0022a400080011ff */
[----:B--2---:R-:W-:Y:S05]  /*9ea0*/  @!P0 NANOSLEEP.SYNCS 0x989680 ;  /* 0x009896800000895d */ /* 0x004fea0003900000 */
[----:B------:R-:W2:Y:S02]  /*9eb0*/  @!P0 SYNCS.PHASECHK.TRANS64 P0, [R0+URZ+0x180], R2 ;  /* 0x00018002000085a7 */ /* 0x000ea400080010ff */
[----:B--2---:R-:W-:Y:S05]  /*9ec0*/  @!P0 BRA `(.L_x_179) ;  /* 0xfffffffc00f08947 */ /* 0x004fea000383ffff */
[----:B------:R-:W-:Y:S05]  /*9ed0*/  BRA `(.L_x_180) ;  /* 0xffffffa0001c7947 */ /* 0x000fea000383ffff */
.L_x_65:
[----:B-1----:R-:W-:Y:S07]  /*9ee0*/  MOV R0, UR15 ;  /* 0x0000000f00007c02 */ /* 0x002fee0008000f00 */
.L_x_181:
[----:B-1----:R1:W2:Y:S02]  /*9ef0*/  SYNCS.PHASECHK.TRANS64.TRYWAIT P0, [R0+URZ], R3 ;  /* 0x00000003000075a7 */ /* 0x0022a400080011ff */
[----:B--2---:R-:W-:Y:S05]  /*9f00*/  @!P0 NANOSLEEP.SYNCS 0x989680 ;  /* 0x009896800000895d */ /* 0x004fea0003900000 */
[----:B------:R-:W2:Y:S02]  /*9f10*/  @!P0 SYNCS.PHASECHK.TRANS64 P0, [R0+URZ], R3 ;  /* 0x00000003000085a7 */ /* 0x000ea400080010ff */
[----:B--2---:R-:W-:Y:S05]  /*9f20*/  @!P0 BRA `(.L_x_181) ;  /* 0xfffffffc00f08947 */ /* 0x004fea000383ffff */
[----:B------:R-:W-:Y:S05]  /*9f30*/  BRA `(.L_x_64) ;  /* 0xffffffa0004c7947 */ /* 0x000fea000383ffff */
.L_x_68:
[----:B------:R-:W-:-:S07]  /*9f40*/  MOV R0, UR4 ;  /* 0x0000000400007c02 */ /* 0x000fce0008000f00 */
.L_x_182:
[----:B-1----:R1:W3:Y:S02]  /*9f50*/  SYNCS.PHASECHK.TRANS64.TRYWAIT P0, [R0+URZ], R2 ;  /* 0x00000002000075a7 */ /* 0x0022e400080011ff */
[----:B---3--:R-:W-:Y:S05]  /*9f60*/  @!P0 NANOSLEEP.SYNCS 0x989680 ;  /* 0x009896800000895d */ /* 0x008fea0003900000 */
[----:B------:R-:W3:Y:S02]  /*9f70*/  @!P0 SYNCS.PHASECHK.TRANS64 P0, [R0+URZ], R2 ;  /* 0x00000002000085a7 */ /* 0x000ee400080010ff */
[----:B---3--:R-:W-:Y:S05]  /*9f80*/  @!P0 BRA `(.L_x_182) ;  /* 0xfffffffc00f08947 */ /* 0x008fea000383ffff */
[----:B------:R-:W-:Y:S05]  /*9f90*/  BRA `(.L_x_183) ;  /* 0xffffffa400107947 */ /* 0x000fea000383ffff */
.L_x_69:
[----:B------:R-:W-:-:S07]  /*9fa0*/  MOV R0, UR4 ;  /* 0x0000000400007c02 */ /* 0x000fce0008000f00 */
.L_x_184:
[----:B-1----:R1:W2:Y:S02]  /*9fb0*/  SYNCS.PHASECHK.TRANS64.TRYWAIT P0, [R0+URZ], R2 ;  /* 0x00000002000075a7 */ /* 0x0022a400080011ff */
[----:B--2---:R-:W-:Y:S05]  /*9fc0*/  @!P0 NANOSLEEP.SYNCS 0x989680 ;  /* 0x009896800000895d */ /* 0x004fea0003900000 */
[----:B------:R-:W2:Y:S02]  /*9fd0*/  @!P0 SYNCS.PHASECHK.TRANS64 P0, [R0+URZ], R2 ;  /* 0x00000002000085a7 */ /* 0x000ea400080010ff */
[----:B--2---:R-:W-:Y:S05]  /*9fe0*/  @!P0 BRA `(.L_x_184) ;  /* 0xfffffffc00f08947 */ /* 0x004fea000383ffff */
[----:B------:R-:W-:Y:S05]  /*9ff0*/  BRA `(.L_x_185) ;  /* 0xffffffa4001c7947 */ /* 0x000fea000383ffff */
.L_x_74:
[----:B------:R-:W-:Y:S07]  /*a000*/  MOV R0, UR31 ;  /* 0x0000001f00007c02 */ /* 0x000fee0008000f00 */
.L_x_186:
[----:B-1----:R1:W2:Y:S02]  /*a010*/  SYNCS.PHASECHK.TRANS64.TRYWAIT P0, [R0+URZ+0x160], R3 ;  /* 0x00016003000075a7 */ /* 0x0022a400080011ff */
[----:B--2---:R-:W-:Y:S05]  /*a020*/  @!P0 NANOSLEEP.SYNCS 0x989680 ;  /* 0x009896800000895d */ /* 0x004fea0003900000 */
[----:B------:R-:W2:Y:S02]  /*a030*/  @!P0 SYNCS.PHASECHK.TRANS64 P0, [R0+URZ+0x160], R3 ;  /* 0x00016003000085a7 */ /* 0x000ea400080010ff */
[----:B--2---:R-:W-:Y:S05]  /*a040*/  @!P0 BRA `(.L_x_186) ;  /* 0xfffffffc00f08947 */ /* 0x004fea000383ffff */
[----:B------:R-:W-:Y:S05]  /*a050*/  BRA `(.L_x_187) ;  /* 0xffffffa800c07947 */ /* 0x000fea000383ffff */
.L_x_77:
[----:B------:R-:W-:Y:S07]  /*a060*/  MOV R3, UR31 ;  /* 0x0000001f00037c02 */ /* 0x000fee0008000f00 */
.L_x_188:
[----:B-1----:R1:W2:Y:S02]  /*a070*/  SYNCS.PHASECHK.TRANS64.TRYWAIT P1, [R3+URZ+0x158], R8 ;  /* 0x00015808030075a7 */ /* 0x0022a400080211ff */
[----:B--2---:R-:W-:Y:S05]  /*a080*/  @!P1 NANOSLEEP.SYNCS 0x989680 ;  /* 0x009896800000995d */ /* 0x004fea0003900000 */
[----:B------:R-:W2:Y:S02]  /*a090*/  @!P1 SYNCS.PHASECHK.TRANS64 P1, [R3+URZ+0x158], R8 ;  /* 0x00015808030095a7 */ /* 0x000ea400080210ff */
[----:B--2---:R-:W-:Y:S05]  /*a0a0*/  @!P1 BRA `(.L_x_188) ;  /* 0xfffffffc00f09947 */ /* 0x004fea000383ffff */
[----:B------:R-:W-:Y:S05]  /*a0b0*/  BRA `(.L_x_76) ;  /* 0xffffffb000187947 */ /* 0x000fea000383ffff */
.L_x_80:
[----:B------:R-:W-:Y:S07]  /*a0c0*/  MOV R0, UR31 ;  /* 0x0000001f00007c02 */ /* 0x000fee0008000f00 */
.L_x_189:
[----:B-1----:R1:W2:Y:S02]  /*a0d0*/  SYNCS.PHASECHK.TRANS64.TRYWAIT P1, [R0+URZ+0x130], R8 ;  /* 0x00013008000075a7 */ /* 0x0022a400080211ff */
[----:B--2---:R-:W-:Y:S05]  /*a0e0*/  @!P1 NANOSLEEP.SYNCS 0x989680 ;  /* 0x009896800000995d */ /* 0x004fea0003900000 */
[----:B------:R-:W2:Y:S02]  /*a0f0*/  @!P1 SYNCS.PHASECHK.TRANS64 P1, [R0+URZ+0x130], R8 ;  /* 0x00013008000095a7 */ /* 0x000ea400080210ff */
[----:B--2---:R-:W-:Y:S05]  /*a100*/  @!P1 BRA `(.L_x_189) ;  /* 0xfffffffc00f09947 */ /* 0x004fea000383ffff */
[----:B------:R-:W-:Y:S05]  /*a110*/  BRA `(.L_x_190) ;  /* 0xffffffb400387947 */ /* 0x000fea000383ffff */
.L_x_81:
[----:B------:R-:W-:Y:S07]  /*a120*/  MOV R0, UR31 ;  /* 0x0000001f00007c02 */ /* 0x000fee0008000f00 */
.L_x_191:
[----:B-1----:R1:W2:Y:S02]  /*a130*/  SYNCS.PHASECHK.TRANS64.TRYWAIT P1, [R0+URZ+0x138], R8 ;  /* 0x00013808000075a7 */ /* 0x0022a400080211ff */
[----:B--2---:R-:W-:Y:S05]  /*a140*/  @!P1 NANOSLEEP.SYNCS 0x989680 ;  /* 0x009896800000995d */ /* 0x004fea0003900000 */
[----:B------:R-:W2:Y:S02]  /*a150*/  @!P1 SYNCS.PHASECHK.TRANS64 P1, [R0+URZ+0x138], R8 ;  /* 0x00013808000095a7 */ /* 0x000ea400080210ff */
[----:B--2---:R-:W-:Y:S05]  /*a160*/  @!P1 BRA `(.L_x_191) ;  /* 0xfffffffc00f09947 */ /* 0x004fea000383ffff */
[----:B------:R-:W-:Y:S05]  /*a170*/  BRA `(.L_x_192) ;  /* 0xffffffb400707947 */ /* 0x000fea000383ffff */
.L_x_82:
[----:B------:R-:W-:Y:S07]  /*a180*/  MOV R0, UR31 ;  /* 0x0000001f00007c02 */ /* 0x000fee0008000f00 */
.L_x_193:
[----:B-1----:R1:W2:Y:S02]  /*a190*/  SYNCS.PHASECHK.TRANS64.TRYWAIT P1, [R0+URZ+0x140], R8 ;  /* 0x00014008000075a7 */ /* 0x0022a400080211ff */
[----:B--2---:R-:W-:Y:S05]  /*a1a0*/  @!P1 NANOSLEEP.SYNCS 0x989680 ;  /* 0x009896800000995d */ /* 0x004fea0003900000 */
[----:B------:R-:W2:Y:S02]  /*a1b0*/  @!P1 SYNCS.PHASECHK.TRANS64 P1, [R0+URZ+0x140], R8 ;  /* 0x00014008000095a7 */ /* 0x000ea400080210ff */
[----:B--2---:R-:W-:Y:S05]  /*a1c0*/  @!P1 BRA `(.L_x_193) ;  /* 0xfffffffc00f09947 */ /* 0x004fea000383ffff */
[----:B------:R-:W-:Y:S05]  /*a1d0*/  BRA `(.L_x_194) ;  /* 0xffffffb400b87947 */ /* 0x000fea000383ffff */
.L_x_83:
[----:B------:R-:W-:Y:S07]  /*a1e0*/  MOV R0, UR31 ;  /* 0x0000001f00007c02 */ /* 0x000fee0008000f00 */
.L_x_195:
[----:B-1----:R1:W2:Y:S02]  /*a1f0*/  SYNCS.PHASECHK.TRANS64.TRYWAIT P0, [R0+URZ+0x148], R8 ;  /* 0x00014808000075a7 */ /* 0x0022a400080011ff */
[----:B--2---:R-:W-:Y:S05]  /*a200*/  @!P0 NANOSLEEP.SYNCS 0x989680 ;  /* 0x009896800000895d */ /* 0x004fea0003900000 */
[----:B------:R-:W2:Y:S02]  /*a210*/  @!P0 SYNCS.PHASECHK.TRANS64 P0, [R0+URZ+0x148], R8 ;  /* 0x00014808000085a7 */ /* 0x000ea400080010ff */
[----:B--2---:R-:W-:Y:S05]  /*a220*/  @!P0 BRA `(.L_x_195) ;  /* 0xfffffffc00f08947 */ /* 0x004fea000383ffff */
[----:B------:R-:W-:Y:S05]  /*a230*/  BRA `(.L_x_196) ;  /* 0xffffffb8000c7947 */ /* 0x000fea000383ffff */
.L_x_85:
[----:B------:R-:W-:-:S07]  /*a240*/  MOV R0, UR31 ;  /* 0x0000001f00007c02 */ /* 0x000fce0008000f00 */
.L_x_197:
[----:B-1----:R1:W2:Y:S02]  /*a250*/  SYNCS.PHASECHK.TRANS64.TRYWAIT P0, [R0+URZ+0x130], R2 ;  /* 0x00013002000075a7 */ /* 0x0022a400080011ff */
[----:B--2---:R-:W-:Y:S05]  /*a260*/  @!P0 NANOSLEEP.SYNCS 0x989680 ;  /* 0x009896800000895d */ /* 0x004fea0003900000 */
[----:B------:R-:W2:Y:S02]  /*a270*/  @!P0 SYNCS.PHASECHK.TRANS64 P0, [R0+URZ+0x130], R2 ;  /* 0x00013002000085a7 */ /* 0x000ea400080010ff */
[----:B--2---:R-:W-:Y:S05]  /*a280*/  @!P0 BRA `(.L_x_197) ;  /* 0xfffffffc00f08947 */ /* 0x004fea000383ffff */
[----:B------:R-:W-:Y:S05]  /*a290*/  BRA `(.L_x_198) ;  /* 0xffffffb800747947 */ /* 0x000fea000383ffff */
.L_x_86:
[----:B-1----:R-:W-:-:S07]  /*a2a0*/  MOV R0, UR31 ;  /* 0x0000001f00007c02 */ /* 0x002fce0008000f00 */
.L_x_199:
[----:B-1----:R1:W2:Y:S02]  /*a2b0*/  SYNCS.PHASECHK.TRANS64.TRYWAIT P0, [R0+URZ+0x138], R2 ;  /* 0x00013802000075a7 */ /* 0x0022a400080011ff */
[----:B--2---:R-:W-:Y:S05]  /*a2c0*/  @!P0 NANOSLEEP.SYNCS 0x989680 ;  /* 0x009896800000895d */ /* 0x004fea0003900000 */
[----:B------:R-:W2:Y:S02]  /*a2d0*/  @!P0 SYNCS.PHASECHK.TRANS64 P0, [R0+URZ+0x138], R2 ;  /* 0x00013802000085a7 */ /* 0x000ea400080010ff */
[----:B--2---:R-:W-:Y:S05]  /*a2e0*/  @!P0 BRA `(.L_x_199) ;  /* 0xfffffffc00f08947 */ /* 0x004fea000383ffff */
[----:B------:R-:W-:Y:S05]  /*a2f0*/  BRA `(.L_x_200) ;  /* 0xffffffb800647947 */ /* 0x000fea000383ffff */
.L_x_87:
[----:B-1----:R-:W-:-:S07]  /*a300*/  MOV R0, UR31 ;  /* 0x0000001f00007c02 */ /* 0x002fce0008000f00 */
.L_x_201:
[----:B-1----:R1:W2:Y:S02]  /*a310*/  SYNCS.PHASECHK.TRANS64.TRYWAIT P0, [R0+URZ+0x140], R2 ;  /* 0x00014002000075a7 */ /* 0x0022a400080011ff */
[----:B--2---:R-:W-:Y:S05]  /*a320*/  @!P0 NANOSLEEP.SYNCS 0x989680 ;  /* 0x009896800000895d */ /* 0x004fea0003900000 */
[----:B------:R-:W2:Y:S02]  /*a330*/  @!P0 SYNCS.PHASECHK.TRANS64 P0, [R0+URZ+0x140], R2 ;  /* 0x00014002000085a7 */ /* 0x000ea400080010ff */
[----:B--2---:R-:W-:Y:S05]  /*a340*/  @!P0 BRA `(.L_x_201) ;  /* 0xfffffffc00f08947 */ /* 0x004fea000383ffff */
[----:B------:R-:W-:Y:S05]  /*a350*/  BRA `(.L_x_202) ;  /* 0xffffffb800547947 */ /* 0x000fea000383ffff */
.L_x_89:
[----:B------:R-:W-:Y:S07]  /*a360*/  MOV R0, UR48 ;  /* 0x0000003000007c02 */ /* 0x000fee0008000f00 */
.L_x_203:
[----:B-1----:R1:W2:Y:S02]  /*a370*/  SYNCS.PHASECHK.TRANS64.TRYWAIT P0, [R0+URZ+0x160], R2 ;  /* 0x00016002000075a7 */ /* 0x0022a400080011ff */
[----:B--2---:R-:W-:Y:S05]  /*a380*/  @!P0 NANOSLEEP.SYNCS 0x989680 ;  /* 0x009896800000895d */ /* 0x004fea0003900000 */
[----:B------:R-:W2:Y:S02]  /*a390*/  @!P0 SYNCS.PHASECHK.TRANS64 P0, [R0+URZ+0x160], R2 ;  /* 0x00016002000085a7 */ /* 0x000ea400080010ff */
[----:B--2---:R-:W-:Y:S05]  /*a3a0*/  @!P0 BRA `(.L_x_203) ;  /* 0xfffffffc00f08947 */ /* 0x004fea000383ffff */
[----:B------:R-:W-:Y:S05]  /*a3b0*/  BRA `(.L_x_204) ;  /* 0xffffffbc00347947 */ /* 0x000fea000383ffff */
.L_x_100:
[----:B-1----:R-:W-:Y:S04]  /*a3c0*/  MOV R2, UR48 ;  /* 0x0000003000027c02 */ /* 0x002fe80008000f00 */
[----:B------:R1:W3:Y:S03]  /*a3d0*/  SYNCS.PHASECHK.TRANS64.TRYWAIT P1, [R2+URZ+0x110], R3 ;  /* 0x00011003020075a7 */ /* 0x0002e600080211ff */
[----:B---3--:R-:W-:Y:S05]  /*a3e0*/  @!P1 NANOSLEEP.SYNCS 0x989680 ;  /* 0x009896800000995d */ /* 0x008fea0003900000 */
[----:B------:R-:W3:Y:S02]  /*a3f0*/  @!P1 SYNCS.PHASECHK.TRANS64 P1, [R2+URZ+0x110], R3 ;  /* 0x00011003020095a7 */ /* 0x000ee400080210ff */
[----:B---3--:R-:W-:Y:S05]  /*a400*/  @!P1 BRA `(.L_x_100) ;  /* 0xfffffffc00ec9947 */ /* 0x008fea000383ffff */
[----:B------:R-:W-:Y:S05]  /*a410*/  BRA `(.L_x_99) ;  /* 0xffffffcc00807947 */ /* 0x000fea000383ffff */
.L_x_102:
[----:B-1----:R1:W4:Y:S02]  /*a420*/  SYNCS.PHASECHK.TRANS64.TRYWAIT P1, [R67+URZ+0x170], R0 ;  /* 0x00017000430075a7 */ /* 0x00232400080211ff */
[----:B----4-:R-:W-:Y:S05]  /*a430*/  @!P1 NANOSLEEP.SYNCS 0x989680 ;  /* 0x009896800000995d */ /* 0x010fea0003900000 */
[----:B------:R-:W4:Y:S02]  /*a440*/  @!P1 SYNCS.PHASECHK.TRANS64 P1, [R67+URZ+0x170], R0 ;  /* 0x00017000430095a7 */ /* 0x000f2400080210ff */
[----:B----4-:R-:W-:Y:S05]  /*a450*/  @!P1 BRA `(.L_x_102) ;  /* 0xfffffffc00f09947 */ /* 0x010fea000383ffff */
[----:B------:R-:W-:Y:S05]  /*a460*/  BRA `(.L_x_101) ;  /* 0xffffffcc009c7947 */ /* 0x000fea000383ffff */
.L_x_111:
[----:B--2---:R2:W4:Y:S02]  /*a470*/  SYNCS.PHASECHK.TRANS64.TRYWAIT P1, [R4+URZ+0x110], R0 ;  /* 0x00011000040075a7 */ /* 0x00452400080211ff */
[----:B----4-:R-:W-:Y:S05]  /*a480*/  @!P1 NANOSLEEP.SYNCS 0x989680 ;  /* 0x009896800000995d */ /* 0x010fea0003900000 */
[----:B------:R-:W4:Y:S02]  /*a490*/  @!P1 SYNCS.PHASECHK.TRANS64 P1, [R4+URZ+0x110], R0 ;  /* 0x00011000040095a7 */ /* 0x000f2400080210ff */
[----:B----4-:R-:W-:Y:S05]  /*a4a0*/  @!P1 BRA `(.L_x_111) ;  /* 0xfffffffc00f09947 */ /* 0x010fea000383ffff */
[----:B------:R-:W-:Y:S05]  /*a4b0*/  BRA `(.L_x_110) ;  /* 0xffffffd4008c7947 */ /* 0x000fea000383ffff */
.L_x_119:
[----:B-1----:R1:W4:Y:S02]  /*a4c0*/  SYNCS.PHASECHK.TRANS64.TRYWAIT P1, [R2+URZ+0x110], R4 ;  /* 0x00011004020075a7 */ /* 0x00232400080211ff */
[----:B----4-:R-:W-:Y:S05]  /*a4d0*/  @!P1 NANOSLEEP.SYNCS 0x989680 ;  /* 0x009896800000995d */ /* 0x010fea0003900000 */
[----:B------:R-:W4:Y:S02]  /*a4e0*/  @!P1 SYNCS.PHASECHK.TRANS64 P1, [R2+URZ+0x110], R4 ;  /* 0x00011004020095a7 */ /* 0x000f2400080210ff */
[----:B----4-:R-:W-:Y:S05]  /*a4f0*/  @!P1 BRA `(.L_x_119) ;  /* 0xfffffffc00f09947 */ /* 0x010fea000383ffff */
[----:B------:R-:W-:Y:S05]  /*a500*/  BRA `(.L_x_118) ;  /* 0xffffffdc00947947 */ /* 0x000fea000383ffff */
.L_x_127:
[----:B--2---:R2:W4:Y:S02]  /*a510*/  SYNCS.PHASECHK.TRANS64.TRYWAIT P1, [R3+URZ+0x110], R0 ;  /* 0x00011000030075a7 */ /* 0x00452400080211ff */
[----:B----4-:R-:W-:Y:S05]  /*a520*/  @!P1 NANOSLEEP.SYNCS 0x989680 ;  /* 0x009896800000995d */ /* 0x010fea0003900000 */
[----:B------:R-:W4:Y:S02]  /*a530*/  @!P1 SYNCS.PHASECHK.TRANS64 P1, [R3+URZ+0x110], R0 ;  /* 0x00011000030095a7 */ /* 0x000f2400080210ff */
[----:B----4-:R-:W-:Y:S05]  /*a540*/  @!P1 BRA `(.L_x_127) ;  /* 0xfffffffc00f09947 */ /* 0x010fea000383ffff */
[----:B------:R-:W-:Y:S05]  /*a550*/  BRA `(.L_x_126) ;  /* 0xffffffe400987947 */ /* 0x000fea000383ffff */
        .weak           $__internal_0_$__cuda_sm10x_tcgen05_guardrail_trap_col_being_dealloced_not_returned_by_alloc
        .type           $__internal_0_$__cuda_sm10x_tcgen05_guardrail_trap_col_being_dealloced_not_returned_by_alloc,@function
        .size           $__internal_0_$__cuda_sm10x_tcgen05_guardrail_trap_col_being_dealloced_not_returned_by_alloc,($__internal_1_$__cuda_sm10x_tcgen05_guardrail_trap_phase_invalid_during_alloc - $__internal_0_$__cuda_sm10x_tcgen05_guardrail_trap_col_being_dealloced_not_returned_by_alloc)
$__internal_0_$__cuda_sm10x_tcgen05_guardrail_trap_col_being_dealloced_not_returned_by_alloc:
[----:B------:R-:W-:Y:S05]  /*a560*/  BPT.TRAP 0x1 ;  /* 0x000000040000795c */ /* 0x000fea0000300000 */
[----:B------:R-:W-:-:S04]  /*a570*/  HFMA2 R3, -RZ, RZ, 0, 0 ;  /* 0x00000000ff037431 */ /* 0x000fc800000001ff */
[----:B------:R-:W-:Y:S05]  /*a580*/  RET.REL.NODEC R2 `(_ZN7cutlass13device_kernelINS_4conv6kernel13ConvUniversalINS1_16ConvProblemShapeILNS1_8OperatorE2ELi2EEENS1_10collective14CollectiveConvINS1_47MainloopSm100TmaUmmaWarpSpecializedImplicitGemmILS5_2ELi17ELi2ELi1ELi2EN4cute5tupleIJNSA_1CILi1EEESD_SD_EEEEENSB_IJNSC_ILi64EEENSB_IJNSC_ILi128EEEEEENSB_IJNSC_ILi32EEEEEEEEENS_6half_tESM_NSA_8TiledMMAINSA_8MMA_AtomIJNSA_20SM100_MMA_F16BF16_SSISM_SM_fLi64ELi128ELNSA_4UMMA5MajorE1ELSR_1ELNSQ_7ScaleInE0ELSS_0EEEEEENSA_6LayoutISE_NSB_IJNSC_ILi0EEESW_SW_EEEEENSB_IJNSA_10UnderscoreESZ_SZ_EEEEENS7_6detail27Sm100ImplicitGemmTileTraitsINSA_13SM90_TMA_LOADENSA_14ComposedLayoutINSA_7SwizzleILi3ELi4ELi3EEENSA_18smem_ptr_flag_bitsILi16EEENSV_INSB_IJSG_NSC_ILi8EEEEEENSB_IJSD_SG_EEEEEEEvEENS13_INSA_20SM90_TMA_LOAD_IM2COLES1E_vEEEENS_8epilogue10collective18CollectiveEpilogueINS1J_23Sm100TmaWarpSpecializedILi4ELi2ELi16ELb1ELb0EEEJSL_NSB_IJNSV_ISG_SD_EENSV_ISJ_SD_EEEEESM_NSB_IJlNSB_IJSD_llEEESW_EEESM_S1S_NS1J_6fusion15FusionCallbacksIS1N_NS1T_17LinearCombinationISM_fSM_fLNS_15FloatRoundStyleE2EEESL_S1Q_JEEENSA_5SM1004TMEM4LOAD26SM100_TMEM_LOAD_16dp256b4xES14_NS15_INS16_ILi2ELi4ELi3EEES19_NSV_INSB_IJS1A_SJ_EEENSB_IJSJ_SD_EEEEEEENSA_17SM75_U32x4_LDSM_NENSA_14SM90_TMA_STOREES27_NSA_17SM90_U32x4_STSM_NENSA_39AutoVectorizingCopyWithAssumedAlignmentILi128EEEEEEvvEEEEvNT_6ParamsE) ;  /* 0xffffff58029c7950 */ /* 0x000fea0003c3ffff */
        .weak           $__internal_1_$__cuda_sm10x_tcgen05_guardrail_trap_phase_invalid_during_alloc
        .type           $__internal_1_$__cuda_sm10x_tcgen05_guardrail_trap_phase_invalid_during_alloc,@function
        .size           $__internal_1_$__cuda_sm10x_tcgen05_guardrail_trap_phase_invalid_during_alloc,($__internal_2_$__cuda_sm10x_tcgen05_guardrail_trap_unallocated_columns_being_dealloced - $__internal_1_$__cuda_sm10x_tcgen05_guardrail_trap_phase_invalid_during_alloc)
$__internal_1_$__cuda_sm10x_tcgen05_guardrail_trap_phase_invalid_during_alloc:
[----:B------:R-:W-:Y:S05]  /*a590*/  BPT.TRAP 0x1 ;  /* 0x000000040000795c */ /* 0x000fea0000300000 */
[----:B------:R-:W-:-:S04]  /*a5a0*/  MOV R3, 0x0 ;  /* 0x0000000000037802 */ /* 0x000fc80000000f00 */
[----:B------:R-:W-:Y:S05]  /*a5b0*/  RET.REL.NODEC R2 `(_ZN7cutlass13device_kernelINS_4conv6kernel13ConvUniversalINS1_16ConvProblemShapeILNS1_8OperatorE2ELi2EEENS1_10collective14CollectiveConvINS1_47MainloopSm100TmaUmmaWarpSpecializedImplicitGemmILS5_2ELi17ELi2ELi1ELi2EN4cute5tupleIJNSA_1CILi1EEESD_SD_EEEEENSB_IJNSC_ILi64EEENSB_IJNSC_ILi128EEEEEENSB_IJNSC_ILi32EEEEEEEEENS_6half_tESM_NSA_8TiledMMAINSA_8MMA_AtomIJNSA_20SM100_MMA_F16BF16_SSISM_SM_fLi64ELi128ELNSA_4UMMA5MajorE1ELSR_1ELNSQ_7ScaleInE0ELSS_0EEEEEENSA_6LayoutISE_NSB_IJNSC_ILi0EEESW_SW_EEEEENSB_IJNSA_10UnderscoreESZ_SZ_EEEEENS7_6detail27Sm100ImplicitGemmTileTraitsINSA_13SM90_TMA_LOADENSA_14ComposedLayoutINSA_7SwizzleILi3ELi4ELi3EEENSA_18smem_ptr_flag_bitsILi16EEENSV_INSB_IJSG_NSC_ILi8EEEEEENSB_IJSD_SG_EEEEEEEvEENS13_INSA_20SM90_TMA_LOAD_IM2COLES1E_vEEEENS_8epilogue10collective18CollectiveEpilogueINS1J_23Sm100TmaWarpSpecializedILi4ELi2ELi16ELb1ELb0EEEJSL_NSB_IJNSV_ISG_SD_EENSV_ISJ_SD_EEEEESM_NSB_IJlNSB_IJSD_llEEESW_EEESM_S1S_NS1J_6fusion15FusionCallbacksIS1N_NS1T_17LinearCombinationISM_fSM_fLNS_15FloatRoundStyleE2EEESL_S1Q_JEEENSA_5SM1004TMEM4LOAD26SM100_TMEM_LOAD_16dp256b4xES14_NS15_INS16_ILi2ELi4ELi3EEES19_NSV_INSB_IJS1A_SJ_EEENSB_IJSJ_SD_EEEEEEENSA_17SM75_U32x4_LDSM_NENSA_14SM90_TMA_STOREES27_NSA_17SM90_U32x4_STSM_NENSA_39AutoVectorizingCopyWithAssumedAlignmentILi128EEEEEEvvEEEEvNT_6ParamsE) ;  /* 0xffffff5802907950 */ /* 0x000fea0003c3ffff */
        .weak           $__internal_2_$__cuda_sm10x_tcgen05_guardrail_trap_unallocated_columns_being_dealloced
        .type           $__internal_2_$__cuda_sm10x_tcgen05_guardrail_trap_unallocated_columns_being_dealloced,@function
        .size           $__internal_2_$__cuda_sm10x_tcgen05_guardrail_trap_unallocated_columns_being_dealloced,(.L_x_206 - $__internal_2_$__cuda_sm10x_tcgen05_guardrail_trap_unallocated_columns_being_dealloced)
$__internal_2_$__cuda_sm10x_tcgen05_guardrail_trap_unallocated_columns_being_dealloced:
[----:B------:R-:W-:Y:S05]  /*a5c0*/  BPT.TRAP 0x1 ;  /* 0x000000040000795c */ /* 0x000fea0000300000 */
[----:B------:R-:W-:-:S04]  /*a5d0*/  HFMA2 R3, -RZ, RZ, 0, 0 ;  /* 0x00000000ff037431 */ /* 0x000fc800000001ff */
[----:B------:R-:W-:Y:S05]  /*a5e0*/  RET.REL.NODEC R2 `(_ZN7cutlass13device_kernelINS_4conv6kernel13ConvUniversalINS1_16ConvProblemShapeILNS1_8OperatorE2ELi2EEENS1_10collective14CollectiveConvINS1_47MainloopSm100TmaUmmaWarpSpecializedImplicitGemmILS5_2ELi17ELi2ELi1ELi2EN4cute5tupleIJNSA_1CILi1EEESD_SD_EEEEENSB_IJNSC_ILi64EEENSB_IJNSC_ILi128EEEEEENSB_IJNSC_ILi32EEEEEEEEENS_6half_tESM_NSA_8TiledMMAINSA_8MMA_AtomIJNSA_20SM100_MMA_F16BF16_SSISM_SM_fLi64ELi128ELNSA_4UMMA5MajorE1ELSR_1ELNSQ_7ScaleInE0ELSS_0EEEEEENSA_6LayoutISE_NSB_IJNSC_ILi0EEESW_SW_EEEEENSB_IJNSA_10UnderscoreESZ_SZ_EEEEENS7_6detail27Sm100ImplicitGemmTileTraitsINSA_13SM90_TMA_LOADENSA_14ComposedLayoutINSA_7SwizzleILi3ELi4ELi3EEENSA_18smem_ptr_flag_bitsILi16EEENSV_INSB_IJSG_NSC_ILi8EEEEEENSB_IJSD_SG_EEEEEEEvEENS13_INSA_20SM90_TMA_LOAD_IM2COLES1E_vEEEENS_8epilogue10collective18CollectiveEpilogueINS1J_23Sm100TmaWarpSpecializedILi4ELi2ELi16ELb1ELb0EEEJSL_NSB_IJNSV_ISG_SD_EENSV_ISJ_SD_EEEEESM_NSB_IJlNSB_IJSD_llEEESW_EEESM_S1S_NS1J_6fusion15FusionCallbacksIS1N_NS1T_17LinearCombinationISM_fSM_fLNS_15FloatRoundStyleE2EEESL_S1Q_JEEENSA_5SM1004TMEM4LOAD26SM100_TMEM_LOAD_16dp256b4xES14_NS15_INS16_ILi2ELi4ELi3EEES19_NSV_INSB_IJS1A_SJ_EEENSB_IJSJ_SD_EEEEEEENSA_17SM75_U32x4_LDSM_NENSA_14SM90_TMA_STOREES27_NSA_17SM90_U32x4_STSM_NENSA_39AutoVectorizingCopyWithAssumedAlignmentILi128EEEEEEvvEEEEvNT_6ParamsE) ;  /* 0xffffff5802847950 */ /* 0x000fea0003c3ffff */
.L_x_205:
[----:B------:R-:W-:-:S00]  /*a5f0*/  BRA `(.L_x_205) ;  /* 0xfffffffc00fc7947 */ /* 0x000fc0000383ffff */
[----:B------:R-:W-:-:S00]  /*a600*/  NOP ;  /* 0x0000000000007918 */ /* 0x000fc00000000000 */
[----:B------:R-:W-:-:S00]  /*a610*/  NOP ;  /* 0x0000000000007918 */ /* 0x000fc00000000000 */
[----:B------:R-:W-:-:S00]  /*a620*/  NOP ;  /* 0x0000000000007918 */ /* 0x000fc00000000000 */
[----:B------:R-:W-:-:S00]  /*a630*/  NOP ;  /* 0x0000000000007918 */ /* 0x000fc00000000000 */
[----:B------:R-:W-:-:S00]  /*a640*/  NOP ;  /* 0x0000000000007918 */ /* 0x000fc00000000000 */
[----:B------:R-:W-:-:S00]  /*a650*/  NOP ;  /* 0x0000000000007918 */ /* 0x000fc00000000000 */
[----:B------:R-:W-:-:S00]  /*a660*/  NOP ;  /* 0x0000000000007918 */ /* 0x000fc00000000000 */
[----:B------:R-:W-:-:S00]  /*a670*/  NOP ;  /* 0x0000000000007918 */ /* 0x000fc00000000000 */
.L_x_206:


//--------------------- .nv.global.init           --------------------------
	.section	.nv.global.init,"aw",@progbits
.nv.global.init:
	.type		$str$29,@object
	.size		$str$29,($str$30 - $str$29)
$str$29:
        /*0000*/ 	.byte	0x28, 0x61, 0x64, 0x64, 0x72, 0x65, 0x73, 0x73, 0x20, 0x26, 0x20, 0x6d, 0x61, 0x73, 0x6b, 0x29
        /*0010*/ 	.byte	0x20, 0x3d, 0x3d, 0x20, 0x30, 0x00
	.type		$str$30,@object
	.size		$str$30,($str$28 - $str$30)
$str$30:
        /*0016*/ 	.byte	0x2f, 0x74, 0x6d, 0x70, 0x2f, 0x63, 0x75, 0x74, 0x6c, 0x61, 0x73, 0x73, 0x5f, 0x73, 0x77, 0x65
        /*0026*/ 	.byte	0x65, 0x70, 0x5f, 0x73, 0x72, 0x63, 0x2f, 0x69, 0x6e, 0x63, 0x6c, 0x75, 0x64, 0x65, 0x2f, 0x63
        /*0036*/ 	.byte	0x75, 0x74, 0x65, 0x2f, 0x70, 0x6f, 0x69, 0x6e, 0x74, 0x65, 0x72, 0x5f, 0x66, 0x6c, 0x61, 0x67
        /*0046*/ 	.byte	0x67, 0x65, 0x64, 0x2e, 0x68, 0x70, 0x70, 0x00
	.type		$str$28,@object
	.size		$str$28,($str$27 - $str$28)
$str$28:
        /*004e*/ 	.byte	0x2f, 0x74, 0x6d, 0x70, 0x2f, 0x63, 0x75, 0x74, 0x6c, 0x61, 0x73, 0x73, 0x5f, 0x73, 0x77, 0x65
        /*005e*/ 	.byte	0x65, 0x70, 0x5f, 0x73, 0x72, 0x63, 0x2f, 0x69, 0x6e, 0x63, 0x6c, 0x75, 0x64, 0x65, 0x2f, 0x63
        /*006e*/ 	.byte	0x75, 0x74, 0x65, 0x2f, 0x61, 0x74, 0x6f, 0x6d, 0x2f, 0x63, 0x6f, 0x70, 0x79, 0x5f, 0x74, 0x72
        /*007e*/ 	.byte	0x61, 0x69, 0x74, 0x73, 0x5f, 0x73, 0x6d, 0x31, 0x30, 0x30, 0x2e, 0x68, 0x70, 0x70, 0x00
	.type		$str$27,@object
	.size		$str$27,(__unnamed_1 - $str$27)
$str$27:
        /*008d*/ 	.byte	0x28, 0x28, 0x75, 0x69, 0x6e, 0x74, 0x33, 0x32, 0x5f, 0x74, 0x28, 0x74, 0x68, 0x72, 0x65, 0x61
        /*009d*/ 	.byte	0x64, 0x49, 0x64, 0x78, 0x2e, 0x78, 0x29, 0x20, 0x2f, 0x20, 0x33, 0x32, 0x29, 0x20, 0x25, 0x20
        /*00ad*/ 	.byte	0x34, 0x29, 0x20, 0x3d, 0x3d, 0x20, 0x28, 0x28, 0x28, 0x74, 0x6d, 0x65, 0x6d, 0x5f, 0x61, 0x64
        /*00bd*/ 	.byte	0x64, 0x72, 0x20, 0x3e, 0x3e, 0x20, 0x31, 0x36, 0x29, 0x20, 0x2f, 0x20, 0x33, 0x32, 0x29, 0x20
        /*00cd*/ 	.byte	0x25, 0x20, 0x34, 0x29, 0x00
	.type		__unnamed_1,@object
	.size		__unnamed_1,(__unnamed_2 - __unnamed_1)
__unnamed_1:
        /*00d2*/ 	.byte	0x61, 0x75, 0x74, 0x6f, 0x20, 0x63, 0x75, 0x74, 0x65, 0x3a, 0x3a, 0x61, 0x73, 0x5f, 0x70, 0x6f
        /* <DEDUP_REMOVED lines=24> */
        /*0262*/ 	.byte	0x3e, 0x3e, 0x3e, 0x5d, 0x00
	.type		__unnamed_2,@object
	.size		__unnamed_2,(.L_2 - __unnamed_2)
__unnamed_2:
        /* <DEDUP_REMOVED lines=46> */
.L_2:


//--------------------- .nv.shared._ZN7cutlass13device_kernelINS_4conv6kernel13ConvUniversalINS1_16ConvProblemShapeILNS1_8OperatorE2ELi2EEENS1_10collective14CollectiveConvINS1_47MainloopSm100TmaUmmaWarpSpecializedImplicitGemmILS5_2ELi17ELi2ELi1ELi2EN4cute5tupleIJNSA_1CILi1EEESD_SD_EEEEENSB_IJNSC_ILi64EEENSB_IJNSC_ILi128EEEEEENSB_IJNSC_ILi32EEEEEEEEENS_6half_tESM_NSA_8TiledMMAINSA_8MMA_AtomIJNSA_20SM100_MMA_F16BF16_SSISM_SM_fLi64ELi128ELNSA_4UMMA5MajorE1ELSR_1ELNSQ_7ScaleInE0ELSS_0EEEEEENSA_6LayoutISE_NSB_IJNSC_ILi0EEESW_SW_EEEEENSB_IJNSA_10UnderscoreESZ_SZ_EEEEENS7_6detail27Sm100ImplicitGemmTileTraitsINSA_13SM90_TMA_LOADENSA_14ComposedLayoutINSA_7SwizzleILi3ELi4ELi3EEENSA_18smem_ptr_flag_bitsILi16EEENSV_INSB_IJSG_NSC_ILi8EEEEEENSB_IJSD_SG_EEEEEEEvEENS13_INSA_20SM90_TMA_LOAD_IM2COLES1E_vEEEENS_8epilogue10collective18CollectiveEpilogueINS1J_23Sm100TmaWarpSpecializedILi4ELi2ELi16ELb1ELb0EEEJSL_NSB_IJNSV_ISG_SD_EENSV_ISJ_SD_EEEEESM_NSB_IJlNSB_IJSD_llEEESW_EEESM_S1S_NS1J_6fusion15FusionCallbacksIS1N_NS1T_17LinearCombinationISM_fSM_fLNS_15FloatRoundStyleE2EEESL_S1Q_JEEENSA_5SM1004TMEM4LOAD26SM100_TMEM_LOAD_16dp256b4xES14_NS15_INS16_ILi2ELi4ELi3EEES19_NSV_INSB_IJS1A_SJ_EEENSB_IJSJ_SD_EEEEEEENSA_17SM75_U32x4_LDSM_NENSA_14SM90_TMA_STOREES27_NSA_17SM90_U32x4_STSM_NENSA_39AutoVectorizingCopyWithAssumedAlignmentILi128EEEEEEvvEEEEvNT_6ParamsE --------------------------
	.section	.nv.shared._ZN7cutlass13device_kernelINS_4conv6kernel13ConvUniversalINS1_16ConvProblemShapeILNS1_8OperatorE2ELi2EEENS1_10collective14CollectiveConvINS1_47MainloopSm100TmaUmmaWarpSpecializedImplicitGemmILS5_2ELi17ELi2ELi1ELi2EN4cute5tupleIJNSA_1CILi1EEESD_SD_EEEEENSB_IJNSC_ILi64EEENSB_IJNSC_ILi128EEEEEENSB_IJNSC_ILi32EEEEEEEEENS_6half_tESM_NSA_8TiledMMAINSA_8MMA_AtomIJNSA_20SM100_MMA_F16BF16_SSISM_SM_fLi64ELi128ELNSA_4UMMA5MajorE1ELSR_1ELNSQ_7ScaleInE0ELSS_0EEEEEENSA_6LayoutISE_NSB_IJNSC_ILi0EEESW_SW_EEEEENSB_IJNSA_10UnderscoreESZ_SZ_EEEEENS7_6detail27Sm100ImplicitGemmTileTraitsINSA_13SM90_TMA_LOADENSA_14ComposedLayoutINSA_7SwizzleILi3ELi4ELi3EEENSA_18smem_ptr_flag_bitsILi16EEENSV_INSB_IJSG_NSC_ILi8EEEEEENSB_IJSD_SG_EEEEEEEvEENS13_INSA_20SM90_TMA_LOAD_IM2COLES1E_vEEEENS_8epilogue10collective18CollectiveEpilogueINS1J_23Sm100TmaWarpSpecializedILi4ELi2ELi16ELb1ELb0EEEJSL_NSB_IJNSV_ISG_SD_EENSV_ISJ_SD_EEEEESM_NSB_IJlNSB_IJSD_llEEESW_EEESM_S1S_NS1J_6fusion15FusionCallbacksIS1N_NS1T_17LinearCombinationISM_fSM_fLNS_15FloatRoundStyleE2EEESL_S1Q_JEEENSA_5SM1004TMEM4LOAD26SM100_TMEM_LOAD_16dp256b4xES14_NS15_INS16_ILi2ELi4ELi3EEES19_NSV_INSB_IJS1A_SJ_EEENSB_IJSJ_SD_EEEEEEENSA_17SM75_U32x4_LDSM_NENSA_14SM90_TMA_STOREES27_NSA_17SM90_U32x4_STSM_NENSA_39AutoVectorizingCopyWithAssumedAlignmentILi128EEEEEEvvEEEEvNT_6ParamsE,"aw",@nobits
	.sectionflags	@""
	.align	16
	.zero		1024


//--------------------- .nv.shared.reserved.0     --------------------------
	.section	.nv.shared.reserved.0,"aw",@nobits
	.weak		__nv_reservedSMEM_offset_0_alias
	.size		__nv_reservedSMEM_offset_0_alias, 0, 64
	.other		__nv_reservedSMEM_offset_0_alias,@"STO_CUDA_RESERVED_SHARED STV_DEFAULT"
__nv_reservedSMEM_offset_0_alias:
	.zero		0
.nv.shared.reserved.0:
	.zero		64
	.weak		__nv_reservedSMEM_tcgen05_partition
	.type		__nv_reservedSMEM_tcgen05_partition,@object
	.size		__nv_reservedSMEM_tcgen05_partition,(.L_0 - __nv_reservedSMEM_tcgen05_partition)
__nv_reservedSMEM_tcgen05_partition:
	.zero		32
.L_0:


//--------------------- .nv.global                --------------------------
	.section	.nv.global,"aw",@nobits
.nv.global:
	.type		_ZN39_INTERNAL_9319423d_4_k_cu_2dd04fdb_31604cute1_E,@object
	.size		_ZN39_INTERNAL_9319423d_4_k_cu_2dd04fdb_31604cute1_E,(_ZN39_INTERNAL_9319423d_4_k_cu_2dd04fdb_31604cuda3std3__45__cpo6cbeginE - _ZN39_INTERNAL_9319423d_4_k_cu_2dd04fdb_31604cute1_E)
_ZN39_INTERNAL_9319423d_4_k_cu_2dd04fdb_31604cute1_E:
	.zero		1
	.type		_ZN39_INTERNAL_9319423d_4_k_cu_2dd04fdb_31604cuda3std3__45__cpo6cbeginE,@object
	.size		_ZN39_INTERNAL_9319423d_4_k_cu_2dd04fdb_31604cuda3std3__45__cpo6cbeginE,(_ZN39_INTERNAL_9319423d_4_k_cu_2dd04fdb_31604cuda3std3__48in_placeE - _ZN39_INTERNAL_9319423d_4_k_cu_2dd04fdb_31604cuda3std3__45__cpo6cbeginE)
_ZN39_INTERNAL_9319423d_4_k_cu_2dd04fdb_31604cuda3std3__45__cpo6cbeginE:
	.zero		1
	.type		_ZN39_INTERNAL_9319423d_4_k_cu_2dd04fdb_31604cuda3std3__48in_placeE,@object
	.size		_ZN39_INTERNAL_9319423d_4_k_cu_2dd04fdb_31604cuda3std3__48in_placeE,(_ZN39_INTERNAL_9319423d_4_k_cu_2dd04fdb_31604cuda3std6ranges3__45__cpo9iter_moveE - _ZN39_INTERNAL_9319423d_4_k_cu_2dd04fdb_31604cuda3std3__48in_placeE)
_ZN39_INTERNAL_9319423d_4_k_cu_2dd04fdb_31604cuda3std3__48in_placeE:
	.zero		1
	.type		_ZN39_INTERNAL_9319423d_4_k_cu_2dd04fdb_31604cuda3std6ranges3__45__cpo9iter_moveE,@object
	.size		_ZN39_INTERNAL_9319423d_4_k_cu_2dd04fdb_31604cuda3std6ranges3__45__cpo9iter_moveE,(_ZN39_INTERNAL_9319423d_4_k_cu_2dd04fdb_31604cuda3std3__45__cpo5beginE - _ZN39_INTERNAL_9319423d_4_k_cu_2dd04fdb_31604cuda3std6ranges3__45__cpo9iter_moveE)
_ZN39_INTERNAL_9319423d_4_k_cu_2dd04fdb_31604cuda3std6ranges3__45__cpo9iter_moveE:
	.zero		1
	.type		_ZN39_INTERNAL_9319423d_4_k_cu_2dd04fdb_31604cuda3std3__45__cpo5beginE,@object
	.size		_ZN39_INTERNAL_9319423d_4_k_cu_2dd04fdb_31604cuda3std3__45__cpo5beginE,(_ZN39_INTERNAL_9319423d_4_k_cu_2dd04fdb_31604cuda3std3__441_GLOBAL__N__9319423d_4_k_cu_2dd04fdb_31606ignoreE - _ZN39_INTERNAL_9319423d_4_k_cu_2dd04fdb_31604cuda3std3__45__cpo5beginE)
_ZN39_INTERNAL_9319423d_4_k_cu_2dd04fdb_31604cuda3std3__45__cpo5beginE:
	.zero		1
	.type		_ZN39_INTERNAL_9319423d_4_k_cu_2dd04fdb_31604cuda3std3__441_GLOBAL__N__9319423d_4_k_cu_2dd04fdb_31606ignoreE,@object
	.size		_ZN39_INTERNAL_9319423d_4_k_cu_2dd04fdb_31604cuda3std3__441_GLOBAL__N__9319423d_4_k_cu_2dd04fdb_31606ignoreE,(_ZN39_INTERNAL_9319423d_4_k_cu_2dd04fdb_31604cute7productE - _ZN39_INTERNAL_9319423d_4_k_cu_2dd04fdb_31604cuda3std3__441_GLOBAL__N__9319423d_4_k_cu_2dd04fdb_31606ignoreE)
_ZN39_INTERNAL_9319423d_4_k_cu_2dd04fdb_31604cuda3std3__441_GLOBAL__N__9319423d_4_k_cu_2dd04fdb_31606ignoreE:
	.zero		1
	.type		_ZN39_INTERNAL_9319423d_4_k_cu_2dd04fdb_31604cute7productE,@object
	.size		_ZN39_INTERNAL_9319423d_4_k_cu_2dd04fdb_31604cute7productE,(_ZN39_INTERNAL_9319423d_4_k_cu_2dd04fdb_31604cuda3std3__45__cpo3endE - _ZN39_INTERNAL_9319423d_4_k_cu_2dd04fdb_31604cute7productE)
_ZN39_INTERNAL_9319423d_4_k_cu_2dd04fdb_31604cute7productE:
	.zero		1
	.type		_ZN39_INTERNAL_9319423d_4_k_cu_2dd04fdb_31604cuda3std3__45__cpo3endE,@object
	.size		_ZN39_INTERNAL_9319423d_4_k_cu_2dd04fdb_31604cuda3std3__45__cpo3endE,(_ZN39_INTERNAL_9319423d_4_k_cu_2dd04fdb_31604cuda3std3__419piecewise_constructE - _ZN39_INTERNAL_9319423d_4_k_cu_2dd04fdb_31604cuda3std3__45__cpo3endE)
_ZN39_INTERNAL_9319423d_4_k_cu_2dd04fdb_31604cuda3std3__45__cpo3endE:
	.zero		1
	.type		_ZN39_INTERNAL_9319423d_4_k_cu_2dd04fdb_31604cuda3std3__419piecewise_constructE,@object
	.size		_ZN39_INTERNAL_9319423d_4_k_cu_2dd04fdb_31604cuda3std3__419piecewise_constructE,(_ZN39_INTERNAL_9319423d_4_k_cu_2dd04fdb_31604cuda3std3__45__cpo4cendE - _ZN39_INTERNAL_9319423d_4_k_cu_2dd04fdb_31604cuda3std3__419piecewise_constructE)
_ZN39_INTERNAL_9319423d_4_k_cu_2dd04fdb_31604cuda3std3__419piecewise_constructE:
	.zero		1
	.type		_ZN39_INTERNAL_9319423d_4_k_cu_2dd04fdb_31604cuda3std3__45__cpo4cendE,@object
	.size		_ZN39_INTERNAL_9319423d_4_k_cu_2dd04fdb_31604cuda3std3__45__cpo4cendE,(_ZN39_INTERNAL_9319423d_4_k_cu_2dd04fdb_31604cuda3std6ranges3__45__cpo4swapE - _ZN39_INTERNAL_9319423d_4_k_cu_2dd04fdb_31604cuda3std3__45__cpo4cendE)
_ZN39_INTERNAL_9319423d_4_k_cu_2dd04fdb_31604cuda3std3__45__cpo4cendE:
	.zero		1
	.type		_ZN39_INTERNAL_9319423d_4_k_cu_2dd04fdb_31604cuda3std6ranges3__45__cpo4swapE,@object
	.size		_ZN39_INTERNAL_9319423d_4_k_cu_2dd04fdb_31604cuda3std6ranges3__45__cpo4swapE,(.L_10 - _ZN39_INTERNAL_9319423d_4_k_cu_2dd04fdb_31604cuda3std6ranges3__45__cpo4swapE)
_ZN39_INTERNAL_9319423d_4_k_cu_2dd04fdb_31604cuda3std6ranges3__45__cpo4swapE:
	.zero		1
.L_10:


//--------------------- .nv.constant0._ZN7cutlass13device_kernelINS_4conv6kernel13ConvUniversalINS1_16ConvProblemShapeILNS1_8OperatorE2ELi2EEENS1_10collective14CollectiveConvINS1_47MainloopSm100TmaUmmaWarpSpecializedImplicitGemmILS5_2ELi17ELi2ELi1ELi2EN4cute5tupleIJNSA_1CILi1EEESD_SD_EEEEENSB_IJNSC_ILi64EEENSB_IJNSC_ILi128EEEEEENSB_IJNSC_ILi32EEEEEEEEENS_6half_tESM_NSA_8TiledMMAINSA_8MMA_AtomIJNSA_20SM100_MMA_F16BF16_SSISM_SM_fLi64ELi128ELNSA_4UMMA5MajorE1ELSR_1ELNSQ_7ScaleInE0ELSS_0EEEEEENSA_6LayoutISE_NSB_IJNSC_ILi0EEESW_SW_EEEEENSB_IJNSA_10UnderscoreESZ_SZ_EEEEENS7_6detail27Sm100ImplicitGemmTileTraitsINSA_13SM90_TMA_LOADENSA_14ComposedLayoutINSA_7SwizzleILi3ELi4ELi3EEENSA_18smem_ptr_flag_bitsILi16EEENSV_INSB_IJSG_NSC_ILi8EEEEEENSB_IJSD_SG_EEEEEEEvEENS13_INSA_20SM90_TMA_LOAD_IM2COLES1E_vEEEENS_8epilogue10collective18CollectiveEpilogueINS1J_23Sm100TmaWarpSpecializedILi4ELi2ELi16ELb1ELb0EEEJSL_NSB_IJNSV_ISG_SD_EENSV_ISJ_SD_EEEEESM_NSB_IJlNSB_IJSD_llEEESW_EEESM_S1S_NS1J_6fusion15FusionCallbacksIS1N_NS1T_17LinearCombinationISM_fSM_fLNS_15FloatRoundStyleE2EEESL_S1Q_JEEENSA_5SM1004TMEM4LOAD26SM100_TMEM_LOAD_16dp256b4xES14_NS15_INS16_ILi2ELi4ELi3EEES19_NSV_INSB_IJS1A_SJ_EEENSB_IJSJ_SD_EEEEEEENSA_17SM75_U32x4_LDSM_NENSA_14SM90_TMA_STOREES27_NSA_17SM90_U32x4_STSM_NENSA_39AutoVectorizingCopyWithAssumedAlignmentILi128EEEEEEvvEEEEvNT_6ParamsE --------------------------
	.section	.nv.constant0._ZN7cutlass13device_kernelINS_4conv6kernel13ConvUniversalINS1_16ConvProblemShapeILNS1_8OperatorE2ELi2EEENS1_10collective14CollectiveConvINS1_47MainloopSm100TmaUmmaWarpSpecializedImplicitGemmILS5_2ELi17ELi2ELi1ELi2EN4cute5tupleIJNSA_1CILi1EEESD_SD_EEEEENSB_IJNSC_ILi64EEENSB_IJNSC_ILi128EEEEEENSB_IJNSC_ILi32EEEEEEEEENS_6half_tESM_NSA_8TiledMMAINSA_8MMA_AtomIJNSA_20SM100_MMA_F16BF16_SSISM_SM_fLi64ELi128ELNSA_4UMMA5MajorE1ELSR_1ELNSQ_7ScaleInE0ELSS_0EEEEEENSA_6LayoutISE_NSB_IJNSC_ILi0EEESW_SW_EEEEENSB_IJNSA_10UnderscoreESZ_SZ_EEEEENS7_6detail27Sm100ImplicitGemmTileTraitsINSA_13SM90_TMA_LOADENSA_14ComposedLayoutINSA_7SwizzleILi3ELi4ELi3EEENSA_18smem_ptr_flag_bitsILi16EEENSV_INSB_IJSG_NSC_ILi8EEEEEENSB_IJSD_SG_EEEEEEEvEENS13_INSA_20SM90_TMA_LOAD_IM2COLES1E_vEEEENS_8epilogue10collective18CollectiveEpilogueINS1J_23Sm100TmaWarpSpecializedILi4ELi2ELi16ELb1ELb0EEEJSL_NSB_IJNSV_ISG_SD_EENSV_ISJ_SD_EEEEESM_NSB_IJlNSB_IJSD_llEEESW_EEESM_S1S_NS1J_6fusion15FusionCallbacksIS1N_NS1T_17LinearCombinationISM_fSM_fLNS_15FloatRoundStyleE2EEESL_S1Q_JEEENSA_5SM1004TMEM4LOAD26SM100_TMEM_LOAD_16dp256b4xES14_NS15_INS16_ILi2ELi4ELi3EEES19_NSV_INSB_IJS1A_SJ_EEENSB_IJSJ_SD_EEEEEEENSA_17SM75_U32x4_LDSM_NENSA_14SM90_TMA_STOREES27_NSA_17SM90_U32x4_STSM_NENSA_39AutoVectorizingCopyWithAssumedAlignmentILi128EEEEEEvvEEEEvNT_6ParamsE,"a",@progbits
	.sectionflags	@""
	.align	4
.nv.constant0._ZN7cutlass13device_kernelINS_4conv6kernel13ConvUniversalINS1_16ConvProblemShapeILNS1_8OperatorE2ELi2EEENS1_10collective14CollectiveConvINS1_47MainloopSm100TmaUmmaWarpSpecializedImplicitGemmILS5_2ELi17ELi2ELi1ELi2EN4cute5tupleIJNSA_1CILi1EEESD_SD_EEEEENSB_IJNSC_ILi64EEENSB_IJNSC_ILi128EEEEEENSB_IJNSC_ILi32EEEEEEEEENS_6half_tESM_NSA_8TiledMMAINSA_8MMA_AtomIJNSA_20SM100_MMA_F16BF16_SSISM_SM_fLi64ELi128ELNSA_4UMMA5MajorE1ELSR_1ELNSQ_7ScaleInE0ELSS_0EEEEEENSA_6LayoutISE_NSB_IJNSC_ILi0EEESW_SW_EEEEENSB_IJNSA_10UnderscoreESZ_SZ_EEEEENS7_6detail27Sm100ImplicitGemmTileTraitsINSA_13SM90_TMA_LOADENSA_14ComposedLayoutINSA_7SwizzleILi3ELi4ELi3EEENSA_18smem_ptr_flag_bitsILi16EEENSV_INSB_IJSG_NSC_ILi8EEEEEENSB_IJSD_SG_EEEEEEEvEENS13_INSA_20SM90_TMA_LOAD_IM2COLES1E_vEEEENS_8epilogue10collective18CollectiveEpilogueINS1J_23Sm100TmaWarpSpecializedILi4ELi2ELi16ELb1ELb0EEEJSL_NSB_IJNSV_ISG_SD_EENSV_ISJ_SD_EEEEESM_NSB_IJlNSB_IJSD_llEEESW_EEESM_S1S_NS1J_6fusion15FusionCallbacksIS1N_NS1T_17LinearCombinationISM_fSM_fLNS_15FloatRoundStyleE2EEESL_S1Q_JEEENSA_5SM1004TMEM4LOAD26SM100_TMEM_LOAD_16dp256b4xES14_NS15_INS16_ILi2ELi4ELi3EEES19_NSV_INSB_IJS1A_SJ_EEENSB_IJSJ_SD_EEEEEEENSA_17SM75_U32x4_LDSM_NENSA_14SM90_TMA_STOREES27_NSA_17SM90_U32x4_STSM_NENSA_39AutoVectorizingCopyWithAssumedAlignmentILi128EEEEEEvvEEEEvNT_6ParamsE:
	.zero		2944


//--------------------- SYMBOLS --------------------------

	.type		.nv.reservedSmem.offset0,@object
	.size		.nv.reservedSmem.offset0,0x4
	.type		.nv.reservedSmem.cap,@object
	.size		.nv.reservedSmem.cap,0x4
	.type		__assertfail,@function
